def attn_fwd(
    Q,
    K,
    V,
    Out,
    Lse,
    sm_scale,
    stride_qz,
    stride_qh,
    stride_qm,
    stride_qk,
    stride_kz,
    stride_kh,
    stride_kn,
    stride_kk,
    stride_vz,
    stride_vh,
    stride_vn,
    stride_vk,
    stride_oz,
    stride_oh,
    stride_om,
    stride_ok,
    seqlen_q,
    seqlen_k,
    BLOCK_M: tl.constexpr,
    BLOCK_N: tl.constexpr,
    HEAD_DIM: tl.constexpr,
    CAUSAL: tl.constexpr,
):
    start_m = tl.program_id(0)
    off_hz = tl.program_id(1)
    q_off = off_hz * stride_qh
    k_off = off_hz * stride_kh
    v_off = off_hz * stride_vh
    offs_m = start_m * BLOCK_M + tl.arange(0, BLOCK_M)
    offs_d = tl.arange(0, HEAD_DIM)
    offs_n = tl.arange(0, BLOCK_N)
    q_ptrs = Q + q_off + offs_m[:, None] * stride_qm + offs_d[None, :] * stride_qk
    k_ptrs = K + k_off + offs_d[:, None] * stride_kk + offs_n[None, :] * stride_kn
    v_ptrs = V + v_off + offs_n[:, None] * stride_vn + offs_d[None, :] * stride_vk
    m_i = tl.full([BLOCK_M], float("-inf"), dtype=tl.float32)
    l_i = tl.zeros([BLOCK_M], dtype=tl.float32) + 1.0
    acc = tl.zeros([BLOCK_M, HEAD_DIM], dtype=tl.float32)
    q = tl.load(q_ptrs)
    acc, l_i, m_i = _attn_fwd_inner(
        acc,
        l_i,
        m_i,
        q,
        k_ptrs,
        v_ptrs,
        sm_scale,
        stride_kn,
        stride_vn,
        start_m,
        seqlen_k,
        BLOCK_M,
        BLOCK_N,
        HEAD_DIM,
        CAUSAL,
    )
    acc = acc / l_i[:, None]
    lse = m_i + tl.math.log2(l_i) / 1.4426950408889634
    o_ptrs = (
        Out
        + off_hz * stride_oh
        + offs_m[:, None] * stride_om
        + offs_d[None, :] * stride_ok
    )
    tl.store(o_ptrs, acc.to(Out.dtype.element_ty))
    tl.store(Lse + off_hz * seqlen_q + offs_m, lse)

# config = {"BLOCK_M": 128, "BLOCK_N": 64, "HEAD_DIM": 64, "arch": "sm_90", "causal": false, "dtype": "fp16", "num_stages": 3, "num_warps": 8}
# arch = sm_90


// ===== COMPILED SASS (sm_90a) =====

	.target	sm_90a

	.elftype	@"ET_EXEC"


//--------------------- .note.nv.tkinfo           --------------------------
	.section	.note.nv.tkinfo,"",@"SHT_NOTE"
	.sectionflags	@"SHF_NOTE_NV_TKINFO"
	.tkinfo
        /*0018*/ 	.word	0x00000002
        /*0030*/ 	.string	""
        /*0030*/ 	.string	"ptxas"
        /*0030*/ 	.string	"Cuda compilation tools, release 13.0, V13.0.88"
        /*0030*/ 	.string	"Build cuda_13.0.r13.0/compiler.36424714_0"
        /*0030*/ 	.string	"-v  -suppress-debug-info  -lineinfo  -arch sm_90a "



//--------------------- .note.nv.cuinfo           --------------------------
	.section	.note.nv.cuinfo,"",@"SHT_NOTE"
	.sectionflags	@"SHF_NOTE_NV_CUINFO"
        /*0018*/ 	.short	0x0002
        /*001a*/ 	.short	0x005a
        /*001c*/ 	.short	0x0082
	.zero		2


//--------------------- .nv.info                  --------------------------
	.section	.nv.info,"",@"SHT_CUDA_INFO"
	.align	4


	//----- nvinfo : EIATTR_REGCOUNT
	.align		4
        /*0000*/ 	.byte	0x04, 0x2f
        /*0002*/ 	.short	(.L_2 - .L_1)
	.align		4
.L_1:
        /*0004*/ 	.word	index@(attn_fwd)
        /*0008*/ 	.word	0x000000c2


	//----- nvinfo : EIATTR_FRAME_SIZE
	.align		4
.L_2:
        /*000c*/ 	.byte	0x04, 0x11
        /*000e*/ 	.short	(.L_4 - .L_3)
	.align		4
.L_3:
        /*0010*/ 	.word	index@(attn_fwd)
        /*0014*/ 	.word	0x00000000


	//----- nvinfo : EIATTR_MIN_STACK_SIZE
	.align		4
.L_4:
        /*0018*/ 	.byte	0x04, 0x12
        /*001a*/ 	.short	(.L_6 - .L_5)
	.align		4
.L_5:
        /*001c*/ 	.word	index@(attn_fwd)
        /*0020*/ 	.word	0x00000000
.L_6:


//--------------------- .nv.compat                --------------------------
	.section	.nv.compat,"",@"SHT_CUDA_COMPAT_INFO"
	.align	4
        /*0000*/ 	.byte	0x02, 0x09, 0x01, 0x00, 0x02, 0x02, 0x04, 0x00, 0x02, 0x05, 0x05, 0x00, 0x03, 0x07, 0x01, 0x01
        /*0010*/ 	.byte	0x02, 0x03, 0x00, 0x00, 0x02, 0x06, 0x01, 0x00, 0x04, 0x0b, 0x08, 0x00, 0x00, 0x00, 0x00, 0x00
        /*0020*/ 	.byte	0x00, 0x00, 0x00, 0x00


//--------------------- .nv.info.attn_fwd         --------------------------
	.section	.nv.info.attn_fwd,"",@"SHT_CUDA_INFO"
	.sectionflags	@""
	.align	4


	//----- nvinfo : EIATTR_CUDA_API_VERSION
	.align		4
        /*0000*/ 	.byte	0x04, 0x37
        /*0002*/ 	.short	(.L_8 - .L_7)
.L_7:
        /*0004*/ 	.word	0x00000082


	//----- nvinfo : EIATTR_KPARAM_INFO
	.align		4
.L_8:
        /*0008*/ 	.byte	0x04, 0x17
        /*000a*/ 	.short	(.L_10 - .L_9)
.L_9:
        /*000c*/ 	.word	0x00000000
        /*0010*/ 	.short	0x0019
        /*0012*/ 	.short	0x0080
        /*0014*/ 	.byte	0x00, 0xf4, 0x21, 0x00


	//----- nvinfo : EIATTR_KPARAM_INFO
	.align		4
.L_10:
        /*0018*/ 	.byte	0x04, 0x17
        /*001a*/ 	.short	(.L_12 - .L_11)
.L_11:
        /*001c*/ 	.word	0x00000000
        /*0020*/ 	.short	0x0018
        /*0022*/ 	.short	0x0078
        /*0024*/ 	.byte	0x00, 0xf4, 0x21, 0x00


	//----- nvinfo : EIATTR_KPARAM_INFO
	.align		4
.L_12:
        /*0028*/ 	.byte	0x04, 0x17
        /*002a*/ 	.short	(.L_14 - .L_13)
.L_13:
        /*002c*/ 	.word	0x00000000
        /*0030*/ 	.short	0x0017
        /*0032*/ 	.short	0x0070
        /*0034*/ 	.byte	0x00, 0xf0, 0x11, 0x00


	//----- nvinfo : EIATTR_KPARAM_INFO
	.align		4
.L_14:
        /*0038*/ 	.byte	0x04, 0x17
        /*003a*/ 	.short	(.L_16 - .L_15)
.L_15:
        /*003c*/ 	.word	0x00000000
        /*0040*/ 	.short	0x0016
        /*0042*/ 	.short	0x006c
        /*0044*/ 	.byte	0x00, 0xf0, 0x11, 0x00


	//----- nvinfo : EIATTR_KPARAM_INFO
	.align		4
.L_16:
        /*0048*/ 	.byte	0x04, 0x17
        /*004a*/ 	.short	(.L_18 - .L_17)
.L_17:
        /*004c*/ 	.word	0x00000000
        /*0050*/ 	.short	0x0015
        /*0052*/ 	.short	0x0068
        /*0054*/ 	.byte	0x00, 0xf0, 0x11, 0x00


	//----- nvinfo : EIATTR_KPARAM_INFO
	.align		4
.L_18:
        /*0058*/ 	.byte	0x04, 0x17
        /*005a*/ 	.short	(.L_20 - .L_19)
.L_19:
        /*005c*/ 	.word	0x00000000
        /*0060*/ 	.short	0x0014
        /*0062*/ 	.short	0x0064
        /*0064*/ 	.byte	0x00, 0xf0, 0x11, 0x00


	//----- nvinfo : EIATTR_KPARAM_INFO
	.align		4
.L_20:
        /*0068*/ 	.byte	0x04, 0x17
        /*006a*/ 	.short	(.L_22 - .L_21)
.L_21:
        /*006c*/ 	.word	0x00000000
        /*0070*/ 	.short	0x0013
        /*0072*/ 	.short	0x0060
        /*0074*/ 	.byte	0x00, 0xf0, 0x11, 0x00


	//----- nvinfo : EIATTR_KPARAM_INFO
	.align		4
.L_22:
        /*0078*/ 	.byte	0x04, 0x17
        /*007a*/ 	.short	(.L_24 - .L_23)
.L_23:
        /*007c*/ 	.word	0x00000000
        /*0080*/ 	.short	0x0012
        /*0082*/ 	.short	0x005c
        /*0084*/ 	.byte	0x00, 0xf0, 0x11, 0x00


	//----- nvinfo : EIATTR_KPARAM_INFO
	.align		4
.L_24:
        /*0088*/ 	.byte	0x04, 0x17
        /*008a*/ 	.short	(.L_26 - .L_25)
.L_25:
        /*008c*/ 	.word	0x00000000
        /*0090*/ 	.short	0x0011
        /*0092*/ 	.short	0x0058
        /*0094*/ 	.byte	0x00, 0xf0, 0x11, 0x00


	//----- nvinfo : EIATTR_KPARAM_INFO
	.align		4
.L_26:
        /*0098*/ 	.byte	0x04, 0x17
        /*009a*/ 	.short	(.L_28 - .L_27)
.L_27:
        /*009c*/ 	.word	0x00000000
        /*00a0*/ 	.short	0x0010
        /*00a2*/ 	.short	0x0054
        /*00a4*/ 	.byte	0x00, 0xf0, 0x11, 0x00


	//----- nvinfo : EIATTR_KPARAM_INFO
	.align		4
.L_28:
        /*00a8*/ 	.byte	0x04, 0x17
        /*00aa*/ 	.short	(.L_30 - .L_29)
.L_29:
        /*00ac*/ 	.word	0x00000000
        /*00b0*/ 	.short	0x000f
        /*00b2*/ 	.short	0x0050
        /*00b4*/ 	.byte	0x00, 0xf0, 0x11, 0x00


	//----- nvinfo : EIATTR_KPARAM_INFO
	.align		4
.L_30:
        /*00b8*/ 	.byte	0x04, 0x17
        /*00ba*/ 	.short	(.L_32 - .L_31)
.L_31:
        /*00bc*/ 	.word	0x00000000
        /*00c0*/ 	.short	0x000e
        /*00c2*/ 	.short	0x004c
        /*00c4*/ 	.byte	0x00, 0xf0, 0x11, 0x00


	//----- nvinfo : EIATTR_KPARAM_INFO
	.align		4
.L_32:
        /*00c8*/ 	.byte	0x04, 0x17
        /*00ca*/ 	.short	(.L_34 - .L_33)
.L_33:
        /*00cc*/ 	.word	0x00000000
        /*00d0*/ 	.short	0x000d
        /*00d2*/ 	.short	0x0048
        /*00d4*/ 	.byte	0x00, 0xf0, 0x11, 0x00


	//----- nvinfo : EIATTR_KPARAM_INFO
	.align		4
.L_34:
        /*00d8*/ 	.byte	0x04, 0x17
        /*00da*/ 	.short	(.L_36 - .L_35)
.L_35:
        /*00dc*/ 	.word	0x00000000
        /*00e0*/ 	.short	0x000c
        /*00e2*/ 	.short	0x0044
        /*00e4*/ 	.byte	0x00, 0xf0, 0x11, 0x00


	//----- nvinfo : EIATTR_KPARAM_INFO
	.align		4
.L_36:
        /*00e8*/ 	.byte	0x04, 0x17
        /*00ea*/ 	.short	(.L_38 - .L_37)
.L_37:
        /*00ec*/ 	.word	0x00000000
        /*00f0*/ 	.short	0x000b
        /*00f2*/ 	.short	0x0040
        /*00f4*/ 	.byte	0x00, 0xf0, 0x11, 0x00


	//----- nvinfo : EIATTR_KPARAM_INFO
	.align		4
.L_38:
        /*00f8*/ 	.byte	0x04, 0x17
        /*00fa*/ 	.short	(.L_40 - .L_39)
.L_39:
        /*00fc*/ 	.word	0x00000000
        /*0100*/ 	.short	0x000a
        /*0102*/ 	.short	0x003c
        /*0104*/ 	.byte	0x00, 0xf0, 0x11, 0x00


	//----- nvinfo : EIATTR_KPARAM_INFO
	.align		4
.L_40:
        /*0108*/ 	.byte	0x04, 0x17
        /*010a*/ 	.short	(.L_42 - .L_41)
.L_41:
        /*010c*/ 	.word	0x00000000
        /*0110*/ 	.short	0x0009
        /*0112*/ 	.short	0x0038
        /*0114*/ 	.byte	0x00, 0xf0, 0x11, 0x00


	//----- nvinfo : EIATTR_KPARAM_INFO
	.align		4
.L_42:
        /*0118*/ 	.byte	0x04, 0x17
        /*011a*/ 	.short	(.L_44 - .L_43)
.L_43:
        /*011c*/ 	.word	0x00000000
        /*0120*/ 	.short	0x0008
        /*0122*/ 	.short	0x0034
        /*0124*/ 	.byte	0x00, 0xf0, 0x11, 0x00


	//----- nvinfo : EIATTR_KPARAM_INFO
	.align		4
.L_44:
        /*0128*/ 	.byte	0x04, 0x17
        /*012a*/ 	.short	(.L_46 - .L_45)
.L_45:
        /*012c*/ 	.word	0x00000000
        /*0130*/ 	.short	0x0007
        /*0132*/ 	.short	0x0030
        /*0134*/ 	.byte	0x00, 0xf0, 0x11, 0x00


	//----- nvinfo : EIATTR_KPARAM_INFO
	.align		4
.L_46:
        /*0138*/ 	.byte	0x04, 0x17
        /*013a*/ 	.short	(.L_48 - .L_47)
.L_47:
        /*013c*/ 	.word	0x00000000
        /*0140*/ 	.short	0x0006
        /*0142*/ 	.short	0x002c
        /*0144*/ 	.byte	0x00, 0xf0, 0x11, 0x00


	//----- nvinfo : EIATTR_KPARAM_INFO
	.align		4
.L_48:
        /*0148*/ 	.byte	0x04, 0x17
        /*014a*/ 	.short	(.L_50 - .L_49)
.L_49:
        /*014c*/ 	.word	0x00000000
        /*0150*/ 	.short	0x0005
        /*0152*/ 	.short	0x0028
        /*0154*/ 	.byte	0x00, 0xf0, 0x11, 0x00


	//----- nvinfo : EIATTR_KPARAM_INFO
	.align		4
.L_50:
        /*0158*/ 	.byte	0x04, 0x17
        /*015a*/ 	.short	(.L_52 - .L_51)
.L_51:
        /*015c*/ 	.word	0x00000000
        /*0160*/ 	.short	0x0004
        /*0162*/ 	.short	0x0020
        /*0164*/ 	.byte	0x00, 0xf4, 0x21, 0x00


	//----- nvinfo : EIATTR_KPARAM_INFO
	.align		4
.L_52:
        /*0168*/ 	.byte	0x04, 0x17
        /*016a*/ 	.short	(.L_54 - .L_53)
.L_53:
        /*016c*/ 	.word	0x00000000
        /*0170*/ 	.short	0x0003
        /*0172*/ 	.short	0x0018
        /*0174*/ 	.byte	0x00, 0xf4, 0x21, 0x00


	//----- nvinfo : EIATTR_KPARAM_INFO
	.align		4
.L_54:
        /*0178*/ 	.byte	0x04, 0x17
        /*017a*/ 	.short	(.L_56 - .L_55)
.L_55:
        /*017c*/ 	.word	0x00000000
        /*0180*/ 	.short	0x0002
        /*0182*/ 	.short	0x0010
        /*0184*/ 	.byte	0x00, 0xf4, 0x21, 0x00


	//----- nvinfo : EIATTR_KPARAM_INFO
	.align		4
.L_56:
        /*0188*/ 	.byte	0x04, 0x17
        /*018a*/ 	.short	(.L_58 - .L_57)
.L_57:
        /*018c*/ 	.word	0x00000000
        /*0190*/ 	.short	0x0001
        /*0192*/ 	.short	0x0008
        /*0194*/ 	.byte	0x00, 0xf4, 0x21, 0x00


	//----- nvinfo : EIATTR_KPARAM_INFO
	.align		4
.L_58:
        /*0198*/ 	.byte	0x04, 0x17
        /*019a*/ 	.short	(.L_60 - .L_59)
.L_59:
        /*019c*/ 	.word	0x00000000
        /*01a0*/ 	.short	0x0000
        /*01a2*/ 	.short	0x0000
        /*01a4*/ 	.byte	0x00, 0xf4, 0x21, 0x00


	//----- nvinfo : EIATTR_SPARSE_MMA_MASK
	.align		4
.L_60:
        /*01a8*/ 	.byte	0x03, 0x50
        /*01aa*/ 	.short	0x0000


	//----- nvinfo : EIATTR_MAXREG_COUNT
	.align		4
        /*01ac*/ 	.byte	0x03, 0x1b
        /*01ae*/ 	.short	0x00ff


	//----- nvinfo : EIATTR_NUM_BARRIERS
	.align		4
        /*01b0*/ 	.byte	0x02, 0x4c
        /*01b2*/ 	.byte	0x01
	.zero		1


	//----- nvinfo : EIATTR_MERCURY_ISA_VERSION
	.align		4
        /*01b4*/ 	.byte	0x03, 0x5f
        /*01b6*/ 	.short	0x0101


	//----- nvinfo : EIATTR_COOP_GROUP_MASK_REGIDS
	.align		4
        /*01b8*/ 	.byte	0x04, 0x29
        /*01ba*/ 	.short	(.L_62 - .L_61)


	//   ....[0]....
.L_61:
        /*01bc*/ 	.word	0xffffffff


	//   ....[1]....
        /*01c0*/ 	.word	0xffffffff


	//   ....[2]....
        /*01c4*/ 	.word	0xffffffff


	//   ....[3]....
        /*01c8*/ 	.word	0xffffffff


	//   ....[4]....
        /*01cc*/ 	.word	0xffffffff


	//   ....[5]....
        /*01d0*/ 	.word	0xffffffff


	//   ....[6]....
        /*01d4*/ 	.word	0xffffffff


	//   ....[7]....
        /*01d8*/ 	.word	0xffffffff


	//----- nvinfo : EIATTR_COOP_GROUP_INSTR_OFFSETS
	.align		4
.L_62:
        /*01dc*/ 	.byte	0x04, 0x28
        /*01de*/ 	.short	(.L_64 - .L_63)


	//   ....[0]....
.L_63:
        /*01e0*/ 	.word	0x00001fe0


	//   ....[1]....
        /*01e4*/ 	.word	0x000020a0


	//   ....[2]....
        /*01e8*/ 	.word	0x00002230


	//   ....[3]....
        /*01ec*/ 	.word	0x00002260


	//   ....[4]....
        /*01f0*/ 	.word	0x00002f00


	//   ....[5]....
        /*01f4*/ 	.word	0x00002f10


	//   ....[6]....
        /*01f8*/ 	.word	0x00002f50


	//   ....[7]....
        /*01fc*/ 	.word	0x00002f60


	//----- nvinfo : EIATTR_EXIT_INSTR_OFFSETS
	.align		4
.L_64:
        /*0200*/ 	.byte	0x04, 0x1c
        /*0202*/ 	.short	(.L_66 - .L_65)


	//   ....[0]....
.L_65:
        /*0204*/ 	.word	0x00004a20


	//   ....[1]....
        /*0208*/ 	.word	0x00004a50


	//----- nvinfo : EIATTR_REQNTID
	.align		4
.L_66:
        /*020c*/ 	.byte	0x04, 0x10
        /*020e*/ 	.short	(.L_68 - .L_67)
.L_67:
        /*0210*/ 	.word	0x00000100
        /*0214*/ 	.word	0x00000001
        /*0218*/ 	.word	0x00000001


	//----- nvinfo : EIATTR_CBANK_PARAM_SIZE
	.align		4
.L_68:
        /*021c*/ 	.byte	0x03, 0x19
        /*021e*/ 	.short	0x0088


	//----- nvinfo : EIATTR_PARAM_CBANK
	.align		4
        /*0220*/ 	.byte	0x04, 0x0a
        /*0222*/ 	.short	(.L_70 - .L_69)
	.align		4
.L_69:
        /*0224*/ 	.word	index@(.nv.constant0.attn_fwd)
        /*0228*/ 	.short	0x0210
        /*022a*/ 	.short	0x0088


	//----- nvinfo : EIATTR_SW_WAR
	.align		4
.L_70:
        /*022c*/ 	.byte	0x04, 0x36
        /*022e*/ 	.short	(.L_72 - .L_71)
.L_71:
        /*0230*/ 	.word	0x00000008
.L_72:


//--------------------- .nv.callgraph             --------------------------
	.section	.nv.callgraph,"",@"SHT_CUDA_CALLGRAPH"
	.align	4
	.sectionentsize	8
	.align		4
        /*0000*/ 	.word	0x00000000
	.align		4
        /*0004*/ 	.word	0xffffffff
	.align		4
        /*0008*/ 	.word	0x00000000
	.align		4
        /*000c*/ 	.word	0xfffffffe
	.align		4
        /*0010*/ 	.word	0x00000000
	.align		4
        /*0014*/ 	.word	0xfffffffd
	.align		4
        /*0018*/ 	.word	0x00000000
	.align		4
        /*001c*/ 	.word	0xfffffffc


//--------------------- .nv.constant4             --------------------------
	.section	.nv.constant4,"a",@progbits
	.align	8
	.align		8
.nv.constant4:
        /*0000*/ 	.dword	_$_str


//--------------------- .text.attn_fwd            --------------------------
	.section	.text.attn_fwd,"ax",@progbits
	.align	128
        .global         attn_fwd
        .type           attn_fwd,@function
        .size           attn_fwd,(.L_x_3 - attn_fwd)
        .other          attn_fwd,@"STO_CUDA_ENTRY STV_DEFAULT"
attn_fwd:
.text.attn_fwd:
[----:B------:R-:W-:Y:S01]  /*0000*/  LDC R1, c[0x0][0x28] ;  /* 0x00000a00ff017b82 */ /* 0x000fe20000000800 */
[----:B------:R-:W0:Y:S07]  /*0010*/  S2R R0, SR_TID.X ;  /* 0x0000000000007919 */ /* 0x000e2e0000002100 */
[----:B------:R-:W1:Y:S01]  /*0020*/  LDC R50, c[0x0][0x248] ;  /* 0x00009200ff327b82 */ /* 0x000e620000000800 */
[----:B------:R-:W-:Y:S01]  /*0030*/  ULDC.64 UR4, c[0x0][0x240] ;  /* 0x0000900000047ab9 */ /* 0x000fe20000000a00 */
[----:B------:R-:W-:Y:S01]  /*0040*/  ULDC.64 UR20, c[0x0][0x208] ;  /* 0x0000820000147ab9 */ /* 0x000fe20000000a00 */
[----:B------:R-:W2:Y:S05]  /*0050*/  S2R R3, SR_CTAID.X ;  /* 0x0000000000037919 */ /* 0x000eaa0000002500 */
[----:B------:R-:W3:Y:S08]  /*0060*/  S2UR UR6, SR_CTAID.Y ;  /* 0x00000000000679c3 */ /* 0x000ef00000002600 */
[----:B------:R-:W4:Y:S08]  /*0070*/  LDC.64 R46, c[0x0][0x210] ;  /* 0x00008400ff2e7b82 */ /* 0x000f300000000a00 */
[----:B------:R-:W5:Y:S01]  /*0080*/  LDC R135, c[0x0][0x280] ;  /* 0x0000a000ff877b82 */ /* 0x000f620000000800 */
[----:B0-----:R-:W-:Y:S01]  /*0090*/  SHF.R.U32.HI R4, RZ, 0x7, R0 ;  /* 0x00000007ff047819 */ /* 0x001fe20000011600 */
[----:B---3--:R-:W-:Y:S01]  /*00a0*/  UIMAD UR4, UR6, UR4, URZ ;  /* 0x00000004060472a4 */ /* 0x008fe2000f8e023f */
[----:B------:R-:W-:-:S02]  /*00b0*/  LOP3.LUT R134, R0, 0x7f, RZ, 0xc0, !PT ;  /* 0x0000007f00867812 */ /* 0x000fc400078ec0ff */
[----:B------:R-:W-:Y:S01]  /*00c0*/  SGXT.U32 R4, R4, 0x1 ;  /* 0x000000010404781a */ /* 0x000fe20000000000 */
[----:B------:R-:W-:Y:S02]  /*00d0*/  USHF.L.U32 UR7, UR4, 0x1, URZ ;  /* 0x0000000104077899 */ /* 0x000fe4000800063f */
[----:B--2---:R-:W-:Y:S02]  /*00e0*/  IMAD R134, R3, 0x80, R134 ;  /* 0x0000008003867824 */ /* 0x004fe400078e0286 */
[----:B-1----:R-:W-:Y:S02]  /*00f0*/  IMAD R5, R4, R50, RZ ;  /* 0x0000003204057224 */ /* 0x002fe400078e02ff */
[----:B------:R-:W-:Y:S01]  /*0100*/  IMAD R2, R134, UR5, RZ ;  /* 0x0000000586027c24 */ /* 0x000fe2000f8e02ff */
[----:B------:R-:W-:Y:S01]  /*0110*/  UIMAD.WIDE UR4, UR4, 0x2, URZ ;  /* 0x00000002040478a5 */ /* 0x000fe2000f8e023f */
[----:B------:R-:W-:Y:S02]  /*0120*/  IMAD R7, R50, 0x2, R5 ;  /* 0x0000000232077824 */ /* 0x000fe400078e0205 */
[----:B------:R-:W-:-:S02]  /*0130*/  IMAD.SHL.U32 R3, R2, 0x2, RZ ;  /* 0x0000000202037824 */ /* 0x000fc400078e00ff */
[----:B------:R-:W-:Y:S01]  /*0140*/  IMAD.HI R2, R2, 0x2, RZ ;  /* 0x0000000202027827 */ /* 0x000fe200078e02ff */
[----:B------:R-:W-:Y:S02]  /*0150*/  LEA R8, R50, R7, 0x1 ;  /* 0x0000000732087211 */ /* 0x000fe400078e08ff */
[----:B----4-:R-:W-:-:S03]  /*0160*/  IADD3 R46, P0, P1, R3, UR7, R46 ;  /* 0x00000007032e7c10 */ /* 0x010fc6000f91e02e */
[----:B------:R-:W-:Y:S01]  /*0170*/  IMAD R9, R50, 0x2, R8 ;  /* 0x0000000232097824 */ /* 0x000fe200078e0208 */
[----:B------:R-:W-:Y:S02]  /*0180*/  IADD3.X R48, R2, UR5, R47, P0, P1 ;  /* 0x0000000502307c10 */ /* 0x000fe400087e242f */
[-C--:B------:R-:W-:Y:S01]  /*0190*/  LEA R2, P0, R5, R46.reuse, 0x1 ;  /* 0x0000002e05027211 */ /* 0x080fe200078008ff */
[C---:B------:R-:W-:Y:S01]  /*01a0*/  IMAD R11, R50.reuse, 0x2, R9 ;  /* 0x00000002320b7824 */ /* 0x040fe200078e0209 */
[----:B------:R-:W-:Y:S02]  /*01b0*/  LEA R4, P1, R7, R46, 0x1 ;  /* 0x0000002e07047211 */ /* 0x000fe400078208ff */
[-C--:B------:R-:W-:Y:S01]  /*01c0*/  LEA.HI.X.SX32 R3, R5, R48.reuse, 0x1, P0 ;  /* 0x0000003005037211 */ /* 0x080fe200000f0eff */
[----:B------:R-:W-:Y:S01]  /*01d0*/  IMAD R13, R50, 0x2, R11 ;  /* 0x00000002320d7824 */ /* 0x000fe200078e020b */
[----:B------:R-:W-:Y:S02]  /*01e0*/  LEA.HI.X.SX32 R5, R7, R48, 0x1, P1 ;  /* 0x0000003007057211 */ /* 0x000fe400008f0eff */
[C---:B------:R-:W-:Y:S01]  /*01f0*/  LEA R6, P0, R8.reuse, R46, 0x1 ;  /* 0x0000002e08067211 */ /* 0x040fe200078008ff */
[----:B------:R0:W2:Y:S03]  /*0200*/  LDG.E.U16 R20, desc[UR20][R2.64] ;  /* 0x0000001402147981 */ /* 0x0000a6000c1e1500 */
[----:B------:R-:W-:Y:S01]  /*0210*/  LEA.HI.X.SX32 R7, R8, R48, 0x1, P0 ;  /* 0x0000003008077211 */ /* 0x000fe200000f0eff */
[----:B------:R1:W3:Y:S01]  /*0220*/  LDG.E.U16 R21, desc[UR20][R4.64] ;  /* 0x0000001404157981 */ /* 0x0002e2000c1e1500 */
[----:B------:R-:W-:-:S02]  /*0230*/  LEA R8, P0, R9, R46, 0x1 ;  /* 0x0000002e09087211 */ /* 0x000fc400078008ff */
[----:B------:R-:W-:Y:S01]  /*0240*/  LEA R10, P1, R11, R46, 0x1 ;  /* 0x0000002e0b0a7211 */ /* 0x000fe200078208ff */
[----:B------:R4:W3:Y:S01]  /*0250*/  LDG.E.U16 R22, desc[UR20][R6.64] ;  /* 0x0000001406167981 */ /* 0x0008e2000c1e1500 */
[----:B------:R-:W-:Y:S02]  /*0260*/  LEA.HI.X.SX32 R9, R9, R48, 0x1, P0 ;  /* 0x0000003009097211 */ /* 0x000fe400000f0eff */
[C---:B0-----:R-:W-:Y:S02]  /*0270*/  LEA R3, R50.reuse, R13, 0x1 ;  /* 0x0000000d32037211 */ /* 0x041fe400078e08ff */
[----:B------:R-:W-:Y:S01]  /*0280*/  LEA R12, P0, R13, R46, 0x1 ;  /* 0x0000002e0d0c7211 */ /* 0x000fe200078008ff */
[----:B------:R-:W3:Y:S02]  /*0290*/  LDG.E.U16 R23, desc[UR20][R8.64] ;  /* 0x0000001408177981 */ /* 0x000ee4000c1e1500 */
[----:B-1----:R-:W-:Y:S01]  /*02a0*/  IMAD R5, R50, 0x2, R3 ;  /* 0x0000000232057824 */ /* 0x002fe200078e0203 */
[----:B------:R-:W-:-:S03]  /*02b0*/  LEA.HI.X.SX32 R11, R11, R48, 0x1, P1 ;  /* 0x000000300b0b7211 */ /* 0x000fc600008f0eff */
[C---:B------:R-:W-:Y:S01]  /*02c0*/  IMAD R14, R50.reuse, 0x2, R5 ;  /* 0x00000002320e7824 */ /* 0x040fe200078e0205 */
[----:B------:R-:W-:Y:S01]  /*02d0*/  LEA.HI.X.SX32 R13, R13, R48, 0x1, P0 ;  /* 0x000000300d0d7211 */ /* 0x000fe200000f0eff */
[----:B------:R0:W3:Y:S02]  /*02e0*/  LDG.E.U16 R24, desc[UR20][R10.64] ;  /* 0x000000140a187981 */ /* 0x0000e4000c1e1500 */
[----:B------:R-:W-:Y:S01]  /*02f0*/  IMAD R15, R50, 0x2, R14 ;  /* 0x00000002320f7824 */ /* 0x000fe200078e020e */
[CC--:B------:R-:W-:Y:S01]  /*0300*/  LEA R2, P0, R3.reuse, R46.reuse, 0x1 ;  /* 0x0000002e03027211 */ /* 0x0c0fe200078008ff */
[----:B------:R1:W3:Y:S01]  /*0310*/  LDG.E.U16 R25, desc[UR20][R12.64] ;  /* 0x000000140c197981 */ /* 0x0002e2000c1e1500 */
[----:B----4-:R-:W-:Y:S02]  /*0320*/  LEA R6, P1, R14, R46, 0x1 ;  /* 0x0000002e0e067211 */ /* 0x010fe400078208ff */
[----:B------:R-:W-:Y:S02]  /*0330*/  LEA.HI.X.SX32 R3, R3, R48, 0x1, P0 ;  /* 0x0000003003037211 */ /* 0x000fe400000f0eff */
[----:B0-----:R-:W-:-:S02]  /*0340*/  LEA R11, R50, R15, 0x1 ;  /* 0x0000000f320b7211 */ /* 0x001fc400078e08ff */
[C---:B------:R-:W-:Y:S01]  /*0350*/  LEA R4, P0, R5.reuse, R46, 0x1 ;  /* 0x0000002e05047211 */ /* 0x040fe200078008ff */
[----:B------:R0:W4:Y:S02]  /*0360*/  LDG.E.U16 R26, desc[UR20][R2.64] ;  /* 0x00000014021a7981 */ /* 0x000124000c1e1500 */
[----:B-1----:R-:W-:Y:S01]  /*0370*/  IMAD R13, R50, 0x2, R11 ;  /* 0x00000002320d7824 */ /* 0x002fe200078e020b */
[-C--:B------:R-:W-:Y:S02]  /*0380*/  LEA.HI.X.SX32 R5, R5, R48.reuse, 0x1, P0 ;  /* 0x0000003005057211 */ /* 0x080fe400000f0eff */
[----:B------:R-:W-:Y:S01]  /*0390*/  LEA.HI.X.SX32 R7, R14, R48, 0x1, P1 ;  /* 0x000000300e077211 */ /* 0x000fe200008f0eff */
[C---:B------:R-:W-:Y:S01]  /*03a0*/  IMAD R14, R50.reuse, 0x2, R13 ;  /* 0x00000002320e7824 */ /* 0x040fe200078e020d */
[C---:B------:R-:W-:Y:S01]  /*03b0*/  LEA R8, P0, R15.reuse, R46, 0x1 ;  /* 0x0000002e0f087211 */ /* 0x040fe200078008ff */
[----:B------:R-:W4:Y:S03]  /*03c0*/  LDG.E.U16 R27, desc[UR20][R4.64] ;  /* 0x00000014041b7981 */ /* 0x000f26000c1e1500 */
[----:B------:R-:W-:Y:S01]  /*03d0*/  LEA.HI.X.SX32 R9, R15, R48, 0x1, P0 ;  /* 0x000000300f097211 */ /* 0x000fe200000f0eff */
[----:B------:R-:W-:Y:S01]  /*03e0*/  IMAD R15, R50, 0x2, R14 ;  /* 0x00000002320f7824 */ /* 0x000fe200078e020e */
[-C--:B------:R-:W-:Y:S01]  /*03f0*/  LEA R10, P0, R11, R46.reuse, 0x1 ;  /* 0x0000002e0b0a7211 */ /* 0x080fe200078008ff */
[----:B------:R1:W4:Y:S01]  /*0400*/  LDG.E.U16 R28, desc[UR20][R6.64] ;  /* 0x00000014061c7981 */ /* 0x000322000c1e1500 */
[----:B------:R-:W-:-:S02]  /*0410*/  LEA R12, P1, R14, R46, 0x1 ;  /* 0x0000002e0e0c7211 */ /* 0x000fc400078208ff */
[----:B------:R-:W-:Y:S01]  /*0420*/  LEA.HI.X.SX32 R11, R11, R48, 0x1, P0 ;  /* 0x000000300b0b7211 */ /* 0x000fe200000f0eff */
[----:B------:R5:W4:Y:S01]  /*0430*/  LDG.E.U16 R29, desc[UR20][R8.64] ;  /* 0x00000014081d7981 */ /* 0x000b22000c1e1500 */
[----:B0-----:R-:W-:-:S03]  /*0440*/  LEA R2, P0, R13, R46, 0x1 ;  /* 0x0000002e0d027211 */ /* 0x001fc600078008ff */
[----:B------:R0:W4:Y:S01]  /*0450*/  LDG.E.U16 R30, desc[UR20][R10.64] ;  /* 0x000000140a1e7981 */ /* 0x000122000c1e1500 */
[----:B-1----:R-:W-:Y:S02]  /*0460*/  LEA R7, R50, R15, 0x1 ;  /* 0x0000000f32077211 */ /* 0x002fe400078e08ff */
[----:B------:R-:W-:-:S03]  /*0470*/  LEA.HI.X.SX32 R3, R13, R48, 0x1, P0 ;  /* 0x000000300d037211 */ /* 0x000fc600000f0eff */
[----:B-----5:R-:W-:Y:S01]  /*0480*/  IMAD R9, R50, 0x2, R7 ;  /* 0x0000000232097824 */ /* 0x020fe200078e0207 */
[----:B------:R-:W-:Y:S01]  /*0490*/  LEA.HI.X.SX32 R13, R14, R48, 0x1, P1 ;  /* 0x000000300e0d7211 */ /* 0x000fe200008f0eff */
[----:B------:R-:W5:Y:S01]  /*04a0*/  LDG.E.U16 R31, desc[UR20][R2.64] ;  /* 0x00000014021f7981 */ /* 0x000f62000c1e1500 */
[C---:B------:R-:W-:Y:S01]  /*04b0*/  LEA R4, P0, R15.reuse, R46, 0x1 ;  /* 0x0000002e0f047211 */ /* 0x040fe200078008ff */
[C---:B------:R-:W-:Y:S02]  /*04c0*/  IMAD R14, R50.reuse, 0x2, R9 ;  /* 0x00000002320e7824 */ /* 0x040fe400078e0209 */
[----:B------:R1:W5:Y:S01]  /*04d0*/  LDG.E.U16 R32, desc[UR20][R12.64] ;  /* 0x000000140c207981 */ /* 0x000362000c1e1500 */
[----:B------:R-:W-:Y:S01]  /*04e0*/  LEA.HI.X.SX32 R5, R15, R48, 0x1, P0 ;  /* 0x000000300f057211 */ /* 0x000fe200000f0eff */
[----:B------:R-:W-:Y:S01]  /*04f0*/  IMAD R15, R50, 0x2, R14 ;  /* 0x00000002320f7824 */ /* 0x000fe200078e020e */
[-C--:B------:R-:W-:Y:S02]  /*0500*/  LEA R6, P0, R7, R46.reuse, 0x1 ;  /* 0x0000002e07067211 */ /* 0x080fe400078008ff */
[----:B0-----:R-:W-:Y:S01]  /*0510*/  LEA R10, P1, R14, R46, 0x1 ;  /* 0x0000002e0e0a7211 */ /* 0x001fe200078208ff */
[----:B------:R0:W5:Y:S01]  /*0520*/  LDG.E.U16 R33, desc[UR20][R4.64] ;  /* 0x0000001404217981 */ /* 0x000162000c1e1500 */
[----:B------:R-:W-:-:S02]  /*0530*/  LEA R16, R50, R15, 0x1 ;  /* 0x0000000f32107211 */ /* 0x000fc400078e08ff */
[----:B------:R-:W-:-:S03]  /*0540*/  LEA.HI.X.SX32 R7, R7, R48, 0x1, P0 ;  /* 0x0000003007077211 */ /* 0x000fc600000f0eff */
[C---:B------:R-:W-:Y:S01]  /*0550*/  IMAD R17, R50.reuse, 0x2, R16 ;  /* 0x0000000232117824 */ /* 0x040fe200078e0210 */
[C---:B------:R-:W-:Y:S01]  /*0560*/  LEA R8, P0, R9.reuse, R46, 0x1 ;  /* 0x0000002e09087211 */ /* 0x040fe200078008ff */
[----:B------:R0:W5:Y:S02]  /*0570*/  LDG.E.U16 R34, desc[UR20][R6.64] ;  /* 0x0000001406227981 */ /* 0x000164000c1e1500 */
[----:B-1----:R-:W-:Y:S01]  /*0580*/  IMAD R13, R50, 0x2, R17 ;  /* 0x00000002320d7824 */ /* 0x002fe200078e0211 */
[-C--:B------:R-:W-:Y:S02]  /*0590*/  LEA.HI.X.SX32 R9, R9, R48.reuse, 0x1, P0 ;  /* 0x0000003009097211 */ /* 0x080fe400000f0eff */
[----:B------:R-:W-:Y:S01]  /*05a0*/  LEA.HI.X.SX32 R11, R14, R48, 0x1, P1 ;  /* 0x000000300e0b7211 */ /* 0x000fe200008f0eff */
[----:B------:R-:W-:Y:S01]  /*05b0*/  IMAD R14, R50, 0x2, R13 ;  /* 0x00000002320e7824 */ /* 0x000fe200078e020d */
[C---:B------:R-:W-:Y:S01]  /*05c0*/  LEA R2, P0, R15.reuse, R46, 0x1 ;  /* 0x0000002e0f027211 */ /* 0x040fe200078008ff */
[----:B------:R-:W5:Y:S03]  /*05d0*/  LDG.E.U16 R35, desc[UR20][R8.64] ;  /* 0x0000001408237981 */ /* 0x000f66000c1e1500 */
[----:B------:R-:W-:Y:S01]  /*05e0*/  LEA.HI.X.SX32 R3, R15, R48, 0x1, P0 ;  /* 0x000000300f037211 */ /* 0x000fe200000f0eff */
[----:B------:R1:W5:Y:S01]  /*05f0*/  LDG.E.U16 R36, desc[UR20][R10.64] ;  /* 0x000000140a247981 */ /* 0x000362000c1e1500 */
[----:B0-----:R-:W-:-:S02]  /*0600*/  LEA R4, P0, R16, R46, 0x1 ;  /* 0x0000002e10047211 */ /* 0x001fc400078008ff */
[----:B------:R-:W-:Y:S01]  /*0610*/  LEA R15, R50, R14, 0x1 ;  /* 0x0000000e320f7211 */ /* 0x000fe200078e08ff */
[----:B------:R0:W5:Y:S01]  /*0620*/  LDG.E.U16 R37, desc[UR20][R2.64] ;  /* 0x0000001402257981 */ /* 0x000162000c1e1500 */
[----:B------:R-:W-:-:S03]  /*0630*/  LEA.HI.X.SX32 R5, R16, R48, 0x1, P0 ;  /* 0x0000003010057211 */ /* 0x000fc600000f0eff */
[----:B------:R-:W-:Y:S01]  /*0640*/  IMAD R16, R50, 0x2, R15 ;  /* 0x0000000232107824 */ /* 0x000fe200078e020f */
[----:B------:R-:W-:Y:S01]  /*0650*/  LEA R6, P0, R14, R46, 0x1 ;  /* 0x0000002e0e067211 */ /* 0x000fe200078008ff */
[----:B------:R0:W5:Y:S02]  /*0660*/  LDG.E.U16 R38, desc[UR20][R4.64] ;  /* 0x0000001404267981 */ /* 0x000164000c1e1500 */
[----:B-1----:R-:W-:Y:S01]  /*0670*/  IMAD R11, R50, 0x2, R16 ;  /* 0x00000002320b7824 */ /* 0x002fe200078e0210 */
[----:B------:R-:W-:-:S04]  /*0680*/  LEA.HI.X.SX32 R7, R14, R48, 0x1, P0 ;  /* 0x000000300e077211 */ /* 0x000fc800000f0eff */
[----:B------:R-:W-:Y:S01]  /*0690*/  LEA R14, R50, R11, 0x1 ;  /* 0x0000000b320e7211 */ /* 0x000fe200078e08ff */
[----:B------:R-:W5:Y:S01]  /*06a0*/  LDG.E.U16 R40, desc[UR20][R6.64] ;  /* 0x0000001406287981 */ /* 0x000f62000c1e1500 */
[----:B------:R-:W-:-:S03]  /*06b0*/  LEA R12, P1, R13, R46, 0x1 ;  /* 0x0000002e0d0c7211 */ /* 0x000fc600078208ff */
[----:B0-----:R-:W-:Y:S01]  /*06c0*/  IMAD R2, R50, 0x2, R14 ;  /* 0x0000000232027824 */ /* 0x001fe200078e020e */
[----:B------:R-:W-:-:S03]  /*06d0*/  LEA R8, P0, R15, R46, 0x1 ;  /* 0x0000002e0f087211 */ /* 0x000fc600078008ff */
[----:B------:R-:W-:Y:S01]  /*06e0*/  IMAD R18, R50, 0x2, R2 ;  /* 0x0000000232127824 */ /* 0x000fe200078e0202 */
[-C--:B------:R-:W-:Y:S02]  /*06f0*/  LEA.HI.X.SX32 R13, R13, R48.reuse, 0x1, P1 ;  /* 0x000000300d0d7211 */ /* 0x080fe400008f0eff */
[----:B------:R-:W-:Y:S02]  /*0700*/  LEA.HI.X.SX32 R9, R15, R48, 0x1, P0 ;  /* 0x000000300f097211 */ /* 0x000fe400000f0eff */
[CC--:B------:R-:W-:Y:S01]  /*0710*/  LEA R10, P1, R11.reuse, R46.reuse, 0x1 ;  /* 0x0000002e0b0a7211 */ /* 0x0c0fe200078208ff */
[----:B------:R0:W5:Y:S01]  /*0720*/  LDG.E.U16 R39, desc[UR20][R12.64] ;  /* 0x000000140c277981 */ /* 0x000162000c1e1500 */
[----:B------:R-:W-:Y:S02]  /*0730*/  LEA R4, P0, R14, R46, 0x1 ;  /* 0x0000002e0e047211 */ /* 0x000fe400078008ff */
[----:B------:R-:W-:Y:S01]  /*0740*/  LEA R3, R50, R18, 0x1 ;  /* 0x0000001232037211 */ /* 0x000fe200078e08ff */
[----:B------:R1:W5:Y:S01]  /*0750*/  LDG.E.U16 R41, desc[UR20][R8.64] ;  /* 0x0000001408297981 */ /* 0x000362000c1e1500 */
[----:B------:R-:W-:-:S02]  /*0760*/  LEA.HI.X.SX32 R11, R11, R48, 0x1, P1 ;  /* 0x000000300b0b7211 */ /* 0x000fc400008f0eff */
[----:B------:R-:W-:Y:S01]  /*0770*/  LEA.HI.X.SX32 R5, R14, R48, 0x1, P0 ;  /* 0x000000300e057211 */ /* 0x000fe200000f0eff */
[----:B------:R-:W-:Y:S01]  /*0780*/  IMAD R19, R50, 0x2, R3 ;  /* 0x0000000232137824 */ /* 0x000fe200078e0203 */
[CC--:B------:R-:W-:Y:S01]  /*0790*/  LEA R14, P1, R3.reuse, R46.reuse, 0x1 ;  /* 0x0000002e030e7211 */ /* 0x0c0fe200078208ff */
[----:B------:R1:W5:Y:S01]  /*07a0*/  LDG.E.U16 R42, desc[UR20][R10.64] ;  /* 0x000000140a2a7981 */ /* 0x000362000c1e1500 */
[----:B0-----:R-:W-:Y:S02]  /*07b0*/  LEA R12, P0, R2, R46, 0x1 ;  /* 0x0000002e020c7211 */ /* 0x001fe400078008ff */
[-C--:B------:R-:W-:Y:S01]  /*07c0*/  LEA.HI.X.SX32 R15, R3, R48.reuse, 0x1, P1 ;  /* 0x00000030030f7211 */ /* 0x080fe200008f0eff */
[----:B------:R-:W-:Y:S01]  /*07d0*/  IMAD R3, R50, 0x2, R19 ;  /* 0x0000000232037824 */ /* 0x000fe200078e0213 */
[----:B------:R-:W-:Y:S01]  /*07e0*/  LEA.HI.X.SX32 R13, R2, R48, 0x1, P0 ;  /* 0x00000030020d7211 */ /* 0x000fe200000f0eff */
[----:B------:R0:W5:Y:S01]  /*07f0*/  LDG.E.U16 R43, desc[UR20][R4.64] ;  /* 0x00000014042b7981 */ /* 0x000162000c1e1500 */
[----:B-1----:R-:W-:-:S02]  /*0800*/  LEA R8, P0, R19, R46, 0x1 ;  /* 0x0000002e13087211 */ /* 0x002fc400078008ff */
[----:B------:R-:W-:Y:S01]  /*0810*/  LEA R10, P1, R3, R46, 0x1 ;  /* 0x0000002e030a7211 */ /* 0x000fe200078208ff */
[----:B------:R1:W5:Y:S01]  /*0820*/  LDG.E.U16 R44, desc[UR20][R14.64] ;  /* 0x000000140e2c7981 */ /* 0x000362000c1e1500 */
[----:B------:R-:W-:Y:S02]  /*0830*/  LEA.HI.X.SX32 R9, R19, R48, 0x1, P0 ;  /* 0x0000003013097211 */ /* 0x000fe400000f0eff */
[----:B------:R-:W-:Y:S01]  /*0840*/  LEA R2, P0, R17, R46, 0x1 ;  /* 0x0000002e11027211 */ /* 0x000fe200078008ff */
[----:B------:R-:W5:Y:S01]  /*0850*/  LDG.E.U16 R12, desc[UR20][R12.64] ;  /* 0x000000140c0c7981 */ /* 0x000f62000c1e1500 */
[----:B------:R-:W-:Y:S02]  /*0860*/  LEA R19, R50, R3, 0x1 ;  /* 0x0000000332137211 */ /* 0x000fe400078e08ff */
[-C--:B------:R-:W-:Y:S01]  /*0870*/  LEA.HI.X.SX32 R11, R3, R48.reuse, 0x1, P1 ;  /* 0x00000030030b7211 */ /* 0x080fe200008f0eff */
[----:B------:R-:W5:Y:S01]  /*0880*/  LDG.E.U16 R9, desc[UR20][R8.64] ;  /* 0x0000001408097981 */ /* 0x000f62000c1e1500 */
[----:B------:R-:W-:-:S02]  /*0890*/  LEA.HI.X.SX32 R3, R17, R48, 0x1, P0 ;  /* 0x0000003011037211 */ /* 0x000fc400000f0eff */
[-C--:B0-----:R-:W-:Y:S02]  /*08a0*/  LEA R4, P0, R16, R46.reuse, 0x1 ;  /* 0x0000002e10047211 */ /* 0x081fe400078008ff */
[----:B------:R-:W-:Y:S01]  /*08b0*/  LEA R6, P1, R18, R46, 0x1 ;  /* 0x0000002e12067211 */ /* 0x000fe200078208ff */
[----:B------:R0:W5:Y:S01]  /*08c0*/  LDG.E.U16 R11, desc[UR20][R10.64] ;  /* 0x000000140a0b7981 */ /* 0x000162000c1e1500 */
[----:B------:R-:W-:Y:S02]  /*08d0*/  LEA.HI.X.SX32 R5, R16, R48, 0x1, P0 ;  /* 0x0000003010057211 */ /* 0x000fe400000f0eff */
[C---:B-1----:R-:W-:Y:S01]  /*08e0*/  LEA R14, P0, R19.reuse, R46, 0x1 ;  /* 0x0000002e130e7211 */ /* 0x042fe200078008ff */
[----:B------:R1:W5:Y:S01]  /*08f0*/  LDG.E.U16 R2, desc[UR20][R2.64] ;  /* 0x0000001402027981 */ /* 0x000362000c1e1500 */
[-C--:B------:R-:W-:Y:S02]  /*0900*/  LEA.HI.X.SX32 R7, R18, R48.reuse, 0x1, P1 ;  /* 0x0000003012077211 */ /* 0x080fe400008f0eff */
[----:B------:R-:W-:Y:S01]  /*0910*/  LEA.HI.X.SX32 R15, R19, R48, 0x1, P0 ;  /* 0x00000030130f7211 */ /* 0x000fe200000f0eff */
[----:B------:R1:W5:Y:S04]  /*0920*/  LDG.E.U16 R4, desc[UR20][R4.64] ;  /* 0x0000001404047981 */ /* 0x000368000c1e1500 */
[----:B------:R-:W5:Y:S04]  /*0930*/  LDG.E.U16 R6, desc[UR20][R6.64] ;  /* 0x0000001406067981 */ /* 0x000f68000c1e1500 */
[----:B------:R-:W5:Y:S01]  /*0940*/  LDG.E.U16 R14, desc[UR20][R14.64] ;  /* 0x000000140e0e7981 */ /* 0x000f62000c1e1500 */
[----:B------:R-:W1:Y:S01]  /*0950*/  S2UR UR4, SR_CgaCtaId ;  /* 0x00000000000479c3 */ /* 0x000e620000008800 */
[----:B0-----:R-:W-:-:S02]  /*0960*/  LOP3.LUT R10, R0, 0x3f, RZ, 0xc0, !PT ;  /* 0x0000003f000a7812 */ /* 0x001fc400078ec0ff */
[----:B------:R-:W-:-:S03]  /*0970*/  SHF.R.S32.HI R8, RZ, 0x7, R0 ;  /* 0x00000007ff087819 */ /* 0x000fc60000011400 */
[----:B------:R-:W-:Y:S01]  /*0980*/  IMAD.SHL.U32 R13, R10, 0x2, RZ ;  /* 0x000000020a0d7824 */ /* 0x000fe200078e00ff */
[----:B------:R-:W-:Y:S01]  /*0990*/  SGXT R8, R8, 0x1 ;  /* 0x000000010808781a */ /* 0x000fe20000000200 */
[----:B------:R-:W-:Y:S01]  /*09a0*/  UMOV UR7, 0x400 ;  /* 0x0000040000077882 */ /* 0x000fe20000000000 */
[----:B-1----:R-:W-:Y:S02]  /*09b0*/  IMAD.SHL.U32 R3, R0, 0x80, RZ ;  /* 0x0000008000037824 */ /* 0x002fe400078e00ff */
[----:B------:R-:W-:Y:S02]  /*09c0*/  LOP3.LUT R8, R13, 0x90, R8, 0x78, !PT ;  /* 0x000000900d087812 */ /* 0x000fe400078e7808 */
[----:B------:R-:W-:Y:S02]  /*09d0*/  ISETP.GE.AND P0, PT, R135, 0x1, PT ;  /* 0x000000018700780c */ /* 0x000fe40003f06270 */
[----:B------:R-:W-:Y:S01]  /*09e0*/  LOP3.LUT R3, R8, 0x2000, R3, 0xf8, !PT ;  /* 0x0000200008037812 */ /* 0x000fe200078ef803 */
[----:B------:R-:W-:-:S03]  /*09f0*/  ULEA UR7, UR4, UR7, 0x18 ;  /* 0x0000000704077291 */ /* 0x000fc6000f8ec03f */
[C---:B------:R-:W-:Y:S02]  /*0a00*/  LOP3.LUT R8, R3.reuse, 0x20, RZ, 0x3c, !PT ;  /* 0x0000002003087812 */ /* 0x040fe400078e3cff */
[----:B------:R-:W-:Y:S01]  /*0a10*/  LOP3.LUT R5, R3, 0x40, RZ, 0x3c, !PT ;  /* 0x0000004003057812 */ /* 0x000fe200078e3cff */
[----:B------:R-:W-:Y:S01]  /*0a20*/  IMAD.MOV.U32 R136, RZ, RZ, 0x3f800000 ;  /* 0x3f800000ff887424 */ /* 0x000fe200078e00ff */
[----:B------:R-:W-:Y:S01]  /*0a30*/  MOV R142, 0xff800000 ;  /* 0xff800000008e7802 */ /* 0x000fe20000000f00 */
[----:B------:R-:W-:Y:S01]  /*0a40*/  IMAD.MOV.U32 R138, RZ, RZ, 0x3f800000 ;  /* 0x3f800000ff8a7424 */ /* 0x000fe200078e00ff */
[----:B------:R-:W-:Y:S02]  /*0a50*/  MOV R53, 0xff800000 ;  /* 0xff80000000357802 */ /* 0x000fe40000000f00 */
[----:B------:R-:W-:Y:S02]  /*0a60*/  CS2R R56, SRZ ;  /* 0x0000000000387805 */ /* 0x000fe4000001ff00 */
[----:B------:R-:W-:-:S02]  /*0a70*/  CS2R R58, SRZ ;  /* 0x00000000003a7805 */ /* 0x000fc4000001ff00 */
[----:B------:R-:W-:Y:S02]  /*0a80*/  CS2R R60, SRZ ;  /* 0x00000000003c7805 */ /* 0x000fe4000001ff00 */
[----:B------:R-:W-:Y:S02]  /*0a90*/  CS2R R62, SRZ ;  /* 0x00000000003e7805 */ /* 0x000fe4000001ff00 */
[----:B------:R-:W-:Y:S02]  /*0aa0*/  CS2R R64, SRZ ;  /* 0x0000000000407805 */ /* 0x000fe4000001ff00 */
[----:B------:R-:W-:Y:S02]  /*0ab0*/  CS2R R66, SRZ ;  /* 0x0000000000427805 */ /* 0x000fe4000001ff00 */
        /* <DEDUP_REMOVED lines=9> */
[----:B------:R-:W-:Y:S01]  /*0b50*/  CS2R R86, SRZ ;  /* 0x0000000000567805 */ /* 0x000fe2000001ff00 */
[----:B--2---:R-:W-:Y:S04]  /*0b60*/  STS.U16 [R3+UR7], R20 ;  /* 0x0000001403007988 */ /* 0x004fe80008000407 */
[----:B---3--:R-:W-:Y:S04]  /*0b70*/  STS.U16 [R3+UR7+0x400], R24 ;  /* 0x0004001803007988 */ /* 0x008fe80008000407 */
[----:B----4-:R-:W-:Y:S04]  /*0b80*/  STS.U16 [R3+UR7+0x800], R28 ;  /* 0x0008001c03007988 */ /* 0x010fe80008000407 */
[----:B-----5:R-:W-:Y:S04]  /*0b90*/  STS.U16 [R3+UR7+0xc00], R32 ;  /* 0x000c002003007988 */ /* 0x020fe80008000407 */
[----:B------:R-:W-:Y:S04]  /*0ba0*/  STS.U16 [R3+UR7+0x1000], R36 ;  /* 0x0010002403007988 */ /* 0x000fe80008000407 */
[----:B------:R-:W-:Y:S04]  /*0bb0*/  STS.U16 [R3+UR7+0x1400], R39 ;  /* 0x0014002703007988 */ /* 0x000fe80008000407 */
[----:B------:R-:W-:Y:S04]  /*0bc0*/  STS.U16 [R3+UR7+0x1800], R42 ;  /* 0x0018002a03007988 */ /* 0x000fe80008000407 */
[----:B------:R0:W-:Y:S04]  /*0bd0*/  STS.U16 [R3+UR7+0x1c00], R44 ;  /* 0x001c002c03007988 */ /* 0x0001e80008000407 */
[----:B------:R-:W-:Y:S01]  /*0be0*/  STS.U16 [R8+UR7+0x100], R21 ;  /* 0x0001001508007988 */ /* 0x000fe20008000407 */
[----:B0-----:R-:W-:-:S03]  /*0bf0*/  LOP3.LUT R3, R3, 0x60, RZ, 0x3c, !PT ;  /* 0x0000006003037812 */ /* 0x001fc600078e3cff */
[----:B------:R-:W-:Y:S04]  /*0c00*/  STS.U16 [R8+UR7+0x500], R25 ;  /* 0x0005001908007988 */ /* 0x000fe80008000407 */
        /* <DEDUP_REMOVED lines=18> */
[----:B------:R0:W-:Y:S04]  /*0d30*/  STS.U16 [R3+UR7+0x1300], R2 ;  /* 0x0013000203007988 */ /* 0x0001e80008000407 */
[----:B------:R1:W-:Y:S04]  /*0d40*/  STS.U16 [R3+UR7+0x1700], R4 ;  /* 0x0017000403007988 */ /* 0x0003e80008000407 */
[----:B------:R1:W-:Y:S04]  /*0d50*/  STS.U16 [R3+UR7+0x1b00], R6 ;  /* 0x001b000603007988 */ /* 0x0003e80008000407 */
[----:B------:R1:W-:Y:S01]  /*0d60*/  STS.U16 [R3+UR7+0x1f00], R14 ;  /* 0x001f000e03007988 */ /* 0x0003e20008000407 */
[----:B0-----:R-:W-:Y:S01]  /*0d70*/  LOP3.LUT R2, R0, 0xff, RZ, 0xc0, !PT ;  /* 0x000000ff00027812 */ /* 0x001fe200078ec0ff */
[----:B------:R-:W-:Y:S06]  /*0d80*/  @!P0 BRA `(.L_x_0) ;  /* 0x0000002000a88947 */ /* 0x000fec0003800000 */
[----:B------:R-:W0:Y:S01]  /*0d90*/  LDC.64 R120, c[0x0][0x250] ;  /* 0x00009400ff787b82 */ /* 0x000e220000000a00 */
[--C-:B-1----:R-:W-:Y:S01]  /*0da0*/  SHF.R.U32.HI R4, RZ, 0x6, R0.reuse ;  /* 0x00000006ff047819 */ /* 0x102fe20000011600 */
[----:B------:R-:W-:Y:S01]  /*0db0*/  ULDC UR4, c[0x0][0x258] ;  /* 0x0000960000047ab9 */ /* 0x000fe20000000800 */
[----:B------:R-:W-:Y:S01]  /*0dc0*/  SHF.R.U32.HI R3, RZ, 0x5, R0 ;  /* 0x00000005ff037819 */ /* 0x000fe20000011600 */
[----:B------:R-:W-:Y:S01]  /*0dd0*/  IMAD R6, R10, UR4, RZ ;  /* 0x000000040a067c24 */ /* 0x000fe2000f8e02ff */
[----:B------:R-:W-:Y:S01]  /*0de0*/  SGXT.U32 R4, R4, 0x2 ;  /* 0x000000020404781a */ /* 0x000fe20000000000 */
[----:B------:R-:W-:Y:S01]  /*0df0*/  ULDC.64 UR4, c[0x0][0x218] ;  /* 0x0000860000047ab9 */ /* 0x000fe20000000a00 */
[----:B------:R-:W-:Y:S01]  /*0e00*/  R2UR UR22, R3 ;  /* 0x00000000031672ca */ /* 0x000fe200000e0000 */
[----:B------:R-:W1:Y:S01]  /*0e10*/  LDC.64 R122, c[0x0][0x260] ;  /* 0x00009800ff7a7b82 */ /* 0x000e620000000a00 */
[----:B------:R-:W-:Y:S01]  /*0e20*/  LOP3.LUT R3, R0, 0xc0, RZ, 0xc0, !PT ;  /* 0x000000c000037812 */ /* 0x000fe200078ec0ff */
[----:B------:R-:W-:Y:S01]  /*0e30*/  IMAD.SHL.U32 R8, R6, 0x2, RZ ;  /* 0x0000000206087824 */ /* 0x000fe200078e00ff */
[----:B------:R-:W-:Y:S01]  /*0e40*/  SHF.L.U32 R7, R2, 0x1, RZ ;  /* 0x0000000102077819 */ /* 0x000fe200000006ff */
[----:B------:R-:W-:Y:S01]  /*0e50*/  IMAD.MOV.U32 R141, RZ, RZ, -0x800000 ;  /* 0xff800000ff8d7424 */ /* 0x000fe200078e00ff */
[----:B------:R-:W-:Y:S01]  /*0e60*/  SHF.R.U32.HI R14, RZ, 0x2, R3 ;  /* 0x00000002ff0e7819 */ /* 0x000fe20000011603 */
[----:B------:R-:W-:Y:S01]  /*0e70*/  IMAD.HI R3, R6, 0x2, RZ ;  /* 0x0000000206037827 */ /* 0x000fe200078e02ff */
[----:B------:R-:W-:Y:S01]  /*0e80*/  MOV R136, 0x3f800000 ;  /* 0x3f80000000887802 */ /* 0x000fe20000000f00 */
[----:B------:R-:W2:Y:S01]  /*0e90*/  LDC R30, c[0x0][0x268] ;  /* 0x00009a00ff1e7b82 */ /* 0x000ea20000000800 */
[----:B------:R-:W-:Y:S01]  /*0ea0*/  MOV R139, RZ ;  /* 0x000000ff008b7202 */ /* 0x000fe20000000f00 */
[----:B------:R-:W-:Y:S01]  /*0eb0*/  IMAD.MOV.U32 R137, RZ, RZ, RZ ;  /* 0x000000ffff897224 */ /* 0x000fe200078e00ff */
[----:B------:R-:W-:Y:S01]  /*0ec0*/  CS2R R56, SRZ ;  /* 0x0000000000387805 */ /* 0x000fe2000001ff00 */
[----:B------:R-:W-:Y:S01]  /*0ed0*/  IMAD.MOV.U32 R140, RZ, RZ, -0x800000 ;  /* 0xff800000ff8c7424 */ /* 0x000fe200078e00ff */
[----:B------:R-:W-:Y:S01]  /*0ee0*/  CS2R R58, SRZ ;  /* 0x00000000003a7805 */ /* 0x000fe2000001ff00 */
[----:B------:R-:W-:Y:S01]  /*0ef0*/  IMAD.MOV.U32 R138, RZ, RZ, 0x3f800000 ;  /* 0x3f800000ff8a7424 */ /* 0x000fe200078e00ff */
[----:B------:R-:W-:Y:S01]  /*0f00*/  CS2R R60, SRZ ;  /* 0x00000000003c7805 */ /* 0x000fe2000001ff00 */
[----:B0-----:R-:W-:Y:S01]  /*0f10*/  IMAD R120, R120, UR6, RZ ;  /* 0x0000000678787c24 */ /* 0x001fe2000f8e02ff */
[----:B------:R-:W-:Y:S01]  /*0f20*/  CS2R R62, SRZ ;  /* 0x00000000003e7805 */ /* 0x000fe2000001ff00 */
[----:B------:R-:W-:Y:S01]  /*0f30*/  IMAD R12, R4, R121, RZ ;  /* 0x00000079040c7224 */ /* 0x000fe200078e02ff */
[----:B------:R-:W-:Y:S01]  /*0f40*/  CS2R R64, SRZ ;  /* 0x0000000000407805 */ /* 0x000fe2000001ff00 */
[C---:B------:R-:W-:Y:S01]  /*0f50*/  IMAD.SHL.U32 R5, R120.reuse, 0x2, RZ ;  /* 0x0000000278057824 */ /* 0x040fe200078e00ff */
[----:B------:R-:W-:Y:S01]  /*0f60*/  CS2R R66, SRZ ;  /* 0x0000000000427805 */ /* 0x000fe2000001ff00 */
[----:B------:R-:W-:Y:S01]  /*0f70*/  IMAD R6, R121, 0x4, R12 ;  /* 0x0000000479067824 */ /* 0x000fe200078e020c */
[----:B------:R-:W-:Y:S01]  /*0f80*/  CS2R R68, SRZ ;  /* 0x0000000000447805 */ /* 0x000fe2000001ff00 */
[----:B------:R-:W-:Y:S01]  /*0f90*/  IMAD.HI R120, R120, 0x2, RZ ;  /* 0x0000000278787827 */ /* 0x000fe200078e02ff */
[----:B------:R-:W-:-:S02]  /*0fa0*/  IADD3 R99, P0, P1, R8, UR4, R5 ;  /* 0x0000000408637c10 */ /* 0x000fc4000f91e005 */
[----:B------:R-:W-:Y:S02]  /*0fb0*/  CS2R R70, SRZ ;  /* 0x0000000000467805 */ /* 0x000fe4000001ff00 */
[----:B------:R-:W-:Y:S01]  /*0fc0*/  CS2R R72, SRZ ;  /* 0x0000000000487805 */ /* 0x000fe2000001ff00 */
[----:B------:R-:W-:Y:S01]  /*0fd0*/  IMAD R8, R121, 0x4, R6 ;  /* 0x0000000479087824 */ /* 0x000fe200078e0206 */
[----:B------:R-:W-:Y:S01]  /*0fe0*/  IADD3.X R19, R3, UR5, R120, P0, P1 ;  /* 0x0000000503137c10 */ /* 0x000fe200087e2478 */
[----:B-1----:R-:W-:Y:S01]  /*0ff0*/  IMAD R2, R122, UR6, RZ ;  /* 0x000000067a027c24 */ /* 0x002fe2000f8e02ff */
[----:B------:R-:W-:Y:S01]  /*1000*/  LOP3.LUT R122, R7, R14, RZ, 0x3c, !PT ;  /* 0x0000000e077a7212 */ /* 0x000fe200078e3cff */
[----:B------:R-:W-:Y:S01]  /*1010*/  IMAD R5, R10, R123, RZ ;  /* 0x0000007b0a057224 */ /* 0x000fe200078e02ff */
[----:B------:R-:W-:Y:S01]  /*1020*/  ULDC.64 UR4, c[0x0][0x220] ;  /* 0x0000880000047ab9 */ /* 0x000fe20000000a00 */
[----:B------:R-:W-:Y:S01]  /*1030*/  IMAD R10, R121, 0x4, R8 ;  /* 0x00000004790a7824 */ /* 0x000fe200078e0208 */
[----:B------:R-:W-:Y:S01]  /*1040*/  SHF.L.U32 R3, R2, 0x1, RZ ;  /* 0x0000000102037819 */ /* 0x000fe200000006ff */
[----:B------:R-:W-:Y:S01]  /*1050*/  IMAD.SHL.U32 R14, R5, 0x2, RZ ;  /* 0x00000002050e7824 */ /* 0x000fe200078e00ff */
[-C--:B------:R-:W-:Y:S01]  /*1060*/  LEA R126, P3, R6, R99.reuse, 0x1 ;  /* 0x00000063067e7211 */ /* 0x080fe200078608ff */
[----:B--2---:R-:W-:Y:S01]  /*1070*/  IMAD R7, R4, R30, RZ ;  /* 0x0000001e04077224 */ /* 0x004fe200078e02ff */
[----:B------:R-:W-:Y:S01]  /*1080*/  LEA R4, R121, R10, 0x2 ;  /* 0x0000000a79047211 */ /* 0x000fe200078e10ff */
[----:B------:R-:W-:Y:S01]  /*1090*/  IMAD.HI R16, R5, 0x2, RZ ;  /* 0x0000000205107827 */ /* 0x000fe200078e02ff */
[----:B------:R-:W-:Y:S01]  /*10a0*/  IADD3 R26, P0, P1, R14, UR4, R3 ;  /* 0x000000040e1a7c10 */ /* 0x000fe2000f91e003 */
[----:B------:R-:W-:Y:S01]  /*10b0*/  UMOV UR4, URZ ;  /* 0x0000003f00047c82 */ /* 0x000fe20008000000 */
[----:B------:R-:W-:Y:S01]  /*10c0*/  LEA R124, P2, R12, R99, 0x1 ;  /* 0x000000630c7c7211 */ /* 0x000fe200078408ff */
[----:B------:R-:W-:Y:S01]  /*10d0*/  IMAD.HI R3, R2, 0x2, RZ ;  /* 0x0000000202037827 */ /* 0x000fe200078e02ff */
[----:B------:R-:W-:-:S02]  /*10e0*/  LEA.HI.X.SX32 R127, R6, R19, 0x1, P3 ;  /* 0x00000013067f7211 */ /* 0x000fc400018f0eff */
[----:B------:R-:W-:Y:S02]  /*10f0*/  CS2R R74, SRZ ;  /* 0x00000000004a7805 */ /* 0x000fe4000001ff00 */
[----:B------:R-:W-:Y:S01]  /*1100*/  LEA.HI.X.SX32 R125, R12, R19, 0x1, P2 ;  /* 0x000000130c7d7211 */ /* 0x000fe200010f0eff */
[C---:B------:R-:W-:Y:S01]  /*1110*/  IMAD R2, R121.reuse, 0x4, R4 ;  /* 0x0000000479027824 */ /* 0x040fe200078e0204 */
[-C--:B------:R-:W-:Y:S01]  /*1120*/  LEA R128, P2, R8, R99.reuse, 0x1 ;  /* 0x0000006308807211 */ /* 0x080fe200078408ff */
[----:B------:R-:W-:Y:S01]  /*1130*/  IMAD R5, R30, 0x4, R7 ;  /* 0x000000041e057824 */ /* 0x000fe200078e0207 */
[----:B------:R-:W-:Y:S02]  /*1140*/  LEA R130, P3, R10, R99, 0x1 ;  /* 0x000000630a827211 */ /* 0x000fe400078608ff */
[----:B------:R-:W-:Y:S02]  /*1150*/  CS2R R76, SRZ ;  /* 0x00000000004c7805 */ /* 0x000fe4000001ff00 */
[----:B------:R-:W-:Y:S01]  /*1160*/  LEA R14, R121, R2, 0x2 ;  /* 0x00000002790e7211 */ /* 0x000fe200078e10ff */
[----:B------:R-:W-:Y:S01]  /*1170*/  IMAD R9, R30, 0x4, R5 ;  /* 0x000000041e097824 */ /* 0x000fe200078e0205 */
[----:B------:R-:W-:-:S02]  /*1180*/  LEA.HI.X.SX32 R129, R8, R19, 0x1, P2 ;  /* 0x0000001308817211 */ /* 0x000fc400010f0eff */
[----:B------:R-:W-:Y:S02]  /*1190*/  CS2R R78, SRZ ;  /* 0x00000000004e7805 */ /* 0x000fe4000001ff00 */
[----:B------:R-:W-:Y:S01]  /*11a0*/  LEA.HI.X.SX32 R131, R10, R19, 0x1, P3 ;  /* 0x000000130a837211 */ /* 0x000fe200018f0eff */
[C---:B------:R-:W-:Y:S01]  /*11b0*/  IMAD R6, R121.reuse, 0x4, R14 ;  /* 0x0000000479067824 */ /* 0x040fe200078e020e */
[-C--:B------:R-:W-:Y:S02]  /*11c0*/  LEA R118, P3, R2, R99.reuse, 0x1 ;  /* 0x0000006302767211 */ /* 0x080fe400078608ff */
[----:B------:R-:W-:Y:S02]  /*11d0*/  CS2R R80, SRZ ;  /* 0x0000000000507805 */ /* 0x000fe4000001ff00 */
[----:B------:R-:W-:Y:S01]  /*11e0*/  LEA R132, P2, R4, R99, 0x1 ;  /* 0x0000006304847211 */ /* 0x000fe200078408ff */
[----:B------:R-:W-:Y:S01]  /*11f0*/  IMAD R12, R121, 0x4, R6 ;  /* 0x00000004790c7824 */ /* 0x000fe200078e0206 */
[----:B------:R-:W-:-:S02]  /*1200*/  LEA.HI.X.SX32 R119, R2, R19, 0x1, P3 ;  /* 0x0000001302777211 */ /* 0x000fc400018f0eff */
[----:B------:R-:W-:Y:S02]  /*1210*/  CS2R R82, SRZ ;  /* 0x0000000000527805 */ /* 0x000fe4000001ff00 */
[----:B------:R-:W-:Y:S02]  /*1220*/  LEA.HI.X.SX32 R133, R4, R19, 0x1, P2 ;  /* 0x0000001304857211 */ /* 0x000fe400010f0eff */
[----:B------:R-:W-:Y:S02]  /*1230*/  CS2R R84, SRZ ;  /* 0x0000000000547805 */ /* 0x000fe4000001ff00 */
[C---:B------:R-:W-:Y:S02]  /*1240*/  LEA R8, R121.reuse, R12, 0x2 ;  /* 0x0000000c79087211 */ /* 0x040fe400078e10ff */
[----:B------:R-:W-:Y:S02]  /*1250*/  CS2R R86, SRZ ;  /* 0x0000000000567805 */ /* 0x000fe4000001ff00 */
[-C--:B------:R-:W-:Y:S01]  /*1260*/  LEA R114, P3, R6, R99.reuse, 0x1 ;  /* 0x0000006306727211 */ /* 0x080fe200078608ff */
[----:B------:R-:W-:Y:S01]  /*1270*/  ULDC UR23, c[0x0][0x238] ;  /* 0x00008e0000177ab9 */ /* 0x000fe20000000800 */
[----:B------:R-:W-:Y:S01]  /*1280*/  LEA R112, P4, R12, R99, 0x1 ;  /* 0x000000630c707211 */ /* 0x000fe200078808ff */
[C---:B------:R-:W-:Y:S01]  /*1290*/  IMAD R10, R121.reuse, 0x4, R8 ;  /* 0x00000004790a7824 */ /* 0x040fe200078e0208 */
[----:B------:R-:W-:Y:S01]  /*12a0*/  LEA.HI.X.SX32 R115, R6, R19, 0x1, P3 ;  /* 0x0000001306737211 */ /* 0x000fe200018f0eff */
[----:B------:R-:W-:Y:S01]  /*12b0*/  UMOV UR19, 0x40000040 ;  /* 0x4000004000137882 */ /* 0x000fe20000000000 */
[----:B------:R-:W-:Y:S01]  /*12c0*/  LEA R11, R30, R9, 0x2 ;  /* 0x000000091e0b7211 */ /* 0x000fe200078e10ff */
[----:B------:R-:W-:Y:S01]  /*12d0*/  IMAD R2, R121, 0x4, R10 ;  /* 0x0000000479027824 */ /* 0x000fe200078e020a */
[----:B------:R-:W-:-:S02]  /*12e0*/  LEA.HI.X.SX32 R113, R12, R19, 0x1, P4 ;  /* 0x000000130c717211 */ /* 0x000fc400020f0eff */
[-C--:B------:R-:W-:Y:S01]  /*12f0*/  LEA R116, P2, R14, R99.reuse, 0x1 ;  /* 0x000000630e747211 */ /* 0x080fe200078408ff */
[C---:B------:R-:W-:Y:S01]  /*1300*/  IMAD R4, R121.reuse, 0x4, R2 ;  /* 0x0000000479047824 */ /* 0x040fe200078e0202 */
[----:B------:R-:W-:Y:S01]  /*1310*/  LEA R106, P4, R2, R99, 0x1 ;  /* 0x00000063026a7211 */ /* 0x000fe200078808ff */
[----:B------:R-:W-:Y:S01]  /*1320*/  IMAD R13, R30, 0x4, R11 ;  /* 0x000000041e0d7824 */ /* 0x000fe200078e020b */
[-C--:B------:R-:W-:Y:S02]  /*1330*/  LEA.HI.X.SX32 R117, R14, R19.reuse, 0x1, P2 ;  /* 0x000000130e757211 */ /* 0x080fe400010f0eff */
[C---:B------:R-:W-:Y:S01]  /*1340*/  LEA R6, R121.reuse, R4, 0x2 ;  /* 0x0000000479067211 */ /* 0x040fe200078e10ff */
[----:B------:R-:W-:Y:S01]  /*1350*/  IMAD R15, R30, 0x4, R13 ;  /* 0x000000041e0f7824 */ /* 0x000fe200078e020d */
[----:B------:R-:W-:Y:S02]  /*1360*/  LEA.HI.X.SX32 R107, R2, R19, 0x1, P4 ;  /* 0x00000013026b7211 */ /* 0x000fe400020f0eff */
[-C--:B------:R-:W-:Y:S01]  /*1370*/  LEA R110, P2, R8, R99.reuse, 0x1 ;  /* 0x00000063086e7211 */ /* 0x080fe200078408ff */
[----:B------:R-:W-:Y:S01]  /*1380*/  IMAD R12, R121, 0x4, R6 ;  /* 0x00000004790c7824 */ /* 0x000fe200078e0206 */
[----:B------:R-:W-:-:S02]  /*1390*/  LEA R108, P3, R10, R99, 0x1 ;  /* 0x000000630a6c7211 */ /* 0x000fc400078608ff */
[----:B------:R-:W-:Y:S01]  /*13a0*/  LEA R17, R30, R15, 0x2 ;  /* 0x0000000f1e117211 */ /* 0x000fe200078e10ff */
[----:B------:R-:W-:Y:S01]  /*13b0*/  IMAD R2, R121, 0x4, R12 ;  /* 0x0000000479027824 */ /* 0x000fe200078e020c */
[-C--:B------:R-:W-:Y:S02]  /*13c0*/  LEA.HI.X.SX32 R111, R8, R19.reuse, 0x1, P2 ;  /* 0x00000013086f7211 */ /* 0x080fe400010f0eff */
[----:B------:R-:W-:Y:S02]  /*13d0*/  LEA.HI.X.SX32 R109, R10, R19, 0x1, P3 ;  /* 0x000000130a6d7211 */ /* 0x000fe400018f0eff */
[-C--:B------:R-:W-:Y:S02]  /*13e0*/  LEA R98, P5, R2, R99.reuse, 0x1 ;  /* 0x0000006302627211 */ /* 0x080fe400078a08ff */
[-C--:B------:R-:W-:Y:S02]  /*13f0*/  LEA R104, P2, R4, R99.reuse, 0x1 ;  /* 0x0000006304687211 */ /* 0x080fe400078408ff */
[----:B------:R-:W-:-:S02]  /*1400*/  LEA R102, P3, R6, R99, 0x1 ;  /* 0x0000006306667211 */ /* 0x000fc400078608ff */
[----:B------:R-:W-:Y:S02]  /*1410*/  LEA R100, P4, R12, R99, 0x1 ;  /* 0x000000630c647211 */ /* 0x000fe400078808ff */
[----:B------:R-:W-:Y:S02]  /*1420*/  LEA.HI.X.SX32 R99, R2, R19, 0x1, P5 ;  /* 0x0000001302637211 */ /* 0x000fe400028f0eff */
[----:B------:R-:W-:Y:S02]  /*1430*/  LEA R2, R30, R17, 0x2 ;  /* 0x000000111e027211 */ /* 0x000fe400078e10ff */
[----:B------:R-:W-:Y:S01]  /*1440*/  IADD3.X R28, R16, UR5, R3, P0, P1 ;  /* 0x00000005101c7c10 */ /* 0x000fe200087e2403 */
[----:B------:R-:W-:Y:S01]  /*1450*/  UIADD3 UR5, UR7, 0x4000, URZ ;  /* 0x0000400007057890 */ /* 0x000fe2000fffe03f */
[----:B------:R-:W-:Y:S01]  /*1460*/  LEA.HI.X.SX32 R105, R4, R19, 0x1, P2 ;  /* 0x0000001304697211 */ /* 0x000fe200010f0eff */
[C---:B------:R-:W-:Y:S01]  /*1470*/  IMAD R3, R30.reuse, 0x4, R2 ;  /* 0x000000041e037824 */ /* 0x040fe200078e0202 */
[-C--:B------:R-:W-:Y:S01]  /*1480*/  LEA R94, P1, R5, R26.reuse, 0x1 ;  /* 0x0000001a055e7211 */ /* 0x080fe200078208ff */
[----:B------:R-:W-:Y:S01]  /*1490*/  USHF.R.U32.HI UR5, URZ, 0x4, UR5 ;  /* 0x000000043f057899 */ /* 0x000fe20008011605 */
[-C--:B------:R-:W-:Y:S01]  /*14a0*/  LEA R96, P0, R7, R26.reuse, 0x1 ;  /* 0x0000001a07607211 */ /* 0x080fe200078008ff */
[----:B------:R-:W-:Y:S01]  /*14b0*/  IMAD R4, R30, 0x4, R3 ;  /* 0x000000041e047824 */ /* 0x000fe200078e0203 */
[----:B------:R-:W-:Y:S01]  /*14c0*/  LEA R92, P2, R9, R26, 0x1 ;  /* 0x0000001a095c7211 */ /* 0x000fe200078408ff */
[----:B------:R-:W-:Y:S01]  /*14d0*/  USGXT.U32 UR18, UR5, 0xe ;  /* 0x0000000e0512789a */ /* 0x000fe20008000000 */
[----:B------:R-:W-:-:S02]  /*14e0*/  LEA.HI.X.SX32 R95, R5, R28, 0x1, P1 ;  /* 0x0000001c055f7211 */ /* 0x000fc400008f0eff */
[----:B------:R-:W-:Y:S01]  /*14f0*/  LEA R5, R30, R4, 0x2 ;  /* 0x000000041e057211 */ /* 0x000fe200078e10ff */
[----:B------:R-:W-:Y:S01]  /*1500*/  UIADD3 UR10, UP0, UR18, 0x2, URZ ;  /* 0x00000002120a7890 */ /* 0x000fe2000ff1e03f */
[-C--:B------:R-:W-:Y:S02]  /*1510*/  LEA.HI.X.SX32 R97, R7, R28.reuse, 0x1, P0 ;  /* 0x0000001c07617211 */ /* 0x080fe400000f0eff */
[----:B------:R-:W-:Y:S01]  /*1520*/  LEA.HI.X.SX32 R93, R9, R28, 0x1, P2 ;  /* 0x0000001c095d7211 */ /* 0x000fe200010f0eff */
[----:B------:R-:W-:Y:S01]  /*1530*/  UIADD3.X UR11, UR4, 0x40000040, URZ, UP0, !UPT ;  /* 0x40000040040b7890 */ /* 0x000fe200087fe43f */
[-C--:B------:R-:W-:Y:S02]  /*1540*/  LEA R90, P0, R11, R26.reuse, 0x1 ;  /* 0x0000001a0b5a7211 */ /* 0x080fe400078008ff */
[----:B------:R-:W-:Y:S01]  /*1550*/  LEA.HI.X.SX32 R103, R6, R19, 0x1, P3 ;  /* 0x0000001306677211 */ /* 0x000fe200018f0eff */
[C---:B------:R-:W-:Y:S01]  /*1560*/  IMAD R6, R30.reuse, 0x4, R5 ;  /* 0x000000041e067824 */ /* 0x040fe200078e0205 */
[----:B------:R-:W-:Y:S01]  /*1570*/  LEA R22, P2, R15, R26, 0x1 ;  /* 0x0000001a0f167211 */ /* 0x000fe200078408ff */
[----:B------:R-:W-:Y:S01]  /*1580*/  UIADD3.64 UR26, UR10, 0x2, URZ ;  /* 0x000000020a1a7897 */ /* 0x000fe2000fffe03f */
[-C--:B------:R-:W-:Y:S01]  /*1590*/  LEA.HI.X.SX32 R91, R11, R28.reuse, 0x1, P0 ;  /* 0x0000001c0b5b7211 */ /* 0x080fe200000f0eff */
[----:B------:R-:W-:Y:S01]  /*15a0*/  IMAD R7, R30, 0x4, R6 ;  /* 0x000000041e077824 */ /* 0x000fe200078e0206 */
[----:B------:R-:W-:Y:S01]  /*15b0*/  LEA.HI.X.SX32 R23, R15, R28, 0x1, P2 ;  /* 0x0000001c0f177211 */ /* 0x000fe200010f0eff */
[----:B------:R-:W-:Y:S01]  /*15c0*/  UIADD3.64 UR14, UR10, 0x4, URZ ;  /* 0x000000040a0e7897 */ /* 0x000fe2000fffe03f */
[----:B------:R-:W-:-:S02]  /*15d0*/  LEA R20, P0, R17, R26, 0x1 ;  /* 0x0000001a11147211 */ /* 0x000fc400078008ff */
[-C--:B------:R-:W-:Y:S02]  /*15e0*/  LEA R16, P2, R3, R26.reuse, 0x1 ;  /* 0x0000001a03107211 */ /* 0x080fe400078408ff */
[----:B------:R-:W-:Y:S02]  /*15f0*/  LEA R88, P1, R13, R26, 0x1 ;  /* 0x0000001a0d587211 */ /* 0x000fe400078208ff */
[-C--:B------:R-:W-:Y:S02]  /*1600*/  LEA.HI.X.SX32 R21, R17, R28.reuse, 0x1, P0 ;  /* 0x0000001c11157211 */ /* 0x080fe400000f0eff */
[-C--:B------:R-:W-:Y:S02]  /*1610*/  LEA.HI.X.SX32 R17, R3, R28.reuse, 0x1, P2 ;  /* 0x0000001c03117211 */ /* 0x080fe400010f0eff */
[----:B------:R-:W-:Y:S02]  /*1620*/  LEA R3, R30, R7, 0x2 ;  /* 0x000000071e037211 */ /* 0x000fe400078e10ff */
[----:B------:R-:W-:-:S02]  /*1630*/  LEA.HI.X.SX32 R89, R13, R28, 0x1, P1 ;  /* 0x0000001c0d597211 */ /* 0x000fc400008f0eff */
[----:B------:R-:W-:Y:S01]  /*1640*/  LEA R18, P1, R2, R26, 0x1 ;  /* 0x0000001a02127211 */ /* 0x000fe200078208ff */
[----:B------:R-:W-:Y:S01]  /*1650*/  IMAD R24, R30, 0x4, R3 ;  /* 0x000000041e187824 */ /* 0x000fe200078e0203 */
[----:B------:R-:W-:Y:S02]  /*1660*/  LEA.HI.X.SX32 R101, R12, R19, 0x1, P4 ;  /* 0x000000130c657211 */ /* 0x000fe400020f0eff */
[----:B------:R-:W-:Y:S01]  /*1670*/  LEA.HI.X.SX32 R19, R2, R28, 0x1, P1 ;  /* 0x0000001c02137211 */ /* 0x000fe200008f0eff */
[----:B------:R-:W-:Y:S01]  /*1680*/  IMAD R25, R30, 0x4, R24 ;  /* 0x000000041e197824 */ /* 0x000fe200078e0218 */
[-C--:B------:R-:W-:Y:S02]  /*1690*/  LEA R14, P0, R4, R26.reuse, 0x1 ;  /* 0x0000001a040e7211 */ /* 0x080fe400078008ff */
[-C--:B------:R-:W-:Y:S02]  /*16a0*/  LEA R12, P1, R5, R26.reuse, 0x1 ;  /* 0x0000001a050c7211 */ /* 0x080fe400078208ff */
[----:B------:R-:W-:-:S02]  /*16b0*/  LEA R10, P2, R6, R26, 0x1 ;  /* 0x0000001a060a7211 */ /* 0x000fc400078408ff */
[-C--:B------:R-:W-:Y:S02]  /*16c0*/  LEA.HI.X.SX32 R15, R4, R28.reuse, 0x1, P0 ;  /* 0x0000001c040f7211 */ /* 0x080fe400000f0eff */
[-C--:B------:R-:W-:Y:S02]  /*16d0*/  LEA.HI.X.SX32 R13, R5, R28.reuse, 0x1, P1 ;  /* 0x0000001c050d7211 */ /* 0x080fe400008f0eff */
[----:B------:R-:W-:Y:S02]  /*16e0*/  LEA.HI.X.SX32 R11, R6, R28, 0x1, P2 ;  /* 0x0000001c060b7211 */ /* 0x000fe400010f0eff */
[-C--:B------:R-:W-:Y:S02]  /*16f0*/  LEA R8, P0, R7, R26.reuse, 0x1 ;  /* 0x0000001a07087211 */ /* 0x080fe400078008ff */
[-C--:B------:R-:W-:Y:S02]  /*1700*/  LEA R6, P1, R3, R26.reuse, 0x1 ;  /* 0x0000001a03067211 */ /* 0x080fe400078208ff */
[----:B------:R-:W-:-:S02]  /*1710*/  LEA R4, P2, R24, R26, 0x1 ;  /* 0x0000001a18047211 */ /* 0x000fc400078408ff */
[----:B------:R-:W-:Y:S02]  /*1720*/  LEA R2, P3, R25, R26, 0x1 ;  /* 0x0000001a19027211 */ /* 0x000fe400078608ff */
[-C--:B------:R-:W-:Y:S02]  /*1730*/  LEA.HI.X.SX32 R9, R7, R28.reuse, 0x1, P0 ;  /* 0x0000001c07097211 */ /* 0x080fe400000f0eff */
[-C--:B------:R-:W-:Y:S02]  /*1740*/  LEA.HI.X.SX32 R7, R3, R28.reuse, 0x1, P1 ;  /* 0x0000001c03077211 */ /* 0x080fe400008f0eff */
[-C--:B------:R-:W-:Y:S02]  /*1750*/  LEA.HI.X.SX32 R5, R24, R28.reuse, 0x1, P2 ;  /* 0x0000001c18057211 */ /* 0x080fe400010f0eff */
[----:B------:R-:W-:Y:S02]  /*1760*/  LEA.HI.X.SX32 R3, R25, R28, 0x1, P3 ;  /* 0x0000001c19037211 */ /* 0x000fe400018f0eff */
[----:B------:R-:W-:-:S07]  /*1770*/  LOP3.LUT R120, R122, 0x40, RZ, 0x3c, !PT ;  /* 0x000000407a787812 */ /* 0x000fce00078e3cff */
.L_x_1:
[----:B------:R-:W-:-:S04]  /*1780*/  IMAD.WIDE R24, R137, 0x2, R124 ;  /* 0x0000000289187825 */ /* 0x000fc800078e027c */
[C---:B------:R-:W-:Y:S01]  /*1790*/  IMAD.WIDE R26, R137.reuse, 0x2, R126 ;  /* 0x00000002891a7825 */ /* 0x040fe200078e027e */
[----:B------:R0:W2:Y:S03]  /*17a0*/  LDG.E.U16 R45, desc[UR20][R24.64] ;  /* 0x00000014182d7981 */ /* 0x0000a6000c1e1500 */
[C---:B------:R-:W-:Y:S01]  /*17b0*/  IMAD.WIDE R28, R137.reuse, 0x2, R128 ;  /* 0x00000002891c7825 */ /* 0x040fe200078e0280 */
[----:B------:R1:W3:Y:S03]  /*17c0*/  LDG.E.U16 R47, desc[UR20][R26.64] ;  /* 0x000000141a2f7981 */ /* 0x0002e6000c1e1500 */
[C---:B------:R-:W-:Y:S01]  /*17d0*/  IMAD.WIDE R30, R137.reuse, 0x2, R130 ;  /* 0x00000002891e7825 */ /* 0x040fe200078e0282 */
[----:B------:R4:W5:Y:S03]  /*17e0*/  LDG.E.U16 R49, desc[UR20][R28.64] ;  /* 0x000000141c317981 */ /* 0x000966000c1e1500 */
[C---:B------:R-:W-:Y:S01]  /*17f0*/  IMAD.WIDE R32, R137.reuse, 0x2, R132 ;  /* 0x0000000289207825 */ /* 0x040fe200078e0284 */
[----:B------:R4:W3:Y:S03]  /*1800*/  LDG.E.U16 R51, desc[UR20][R30.64] ;  /* 0x000000141e337981 */ /* 0x0008e6000c1e1500 */
[C---:B------:R-:W-:Y:S01]  /*1810*/  IMAD.WIDE R34, R137.reuse, 0x2, R118 ;  /* 0x0000000289227825 */ /* 0x040fe200078e0276 */
[----:B------:R4:W3:Y:S03]  /*1820*/  LDG.E.U16 R53, desc[UR20][R32.64] ;  /* 0x0000001420357981 */ /* 0x0008e6000c1e1500 */
[C---:B0-----:R-:W-:Y:S01]  /*1830*/  IMAD.WIDE R24, R137.reuse, 0x2, R116 ;  /* 0x0000000289187825 */ /* 0x041fe200078e0274 */
[----:B------:R0:W3:Y:S03]  /*1840*/  LDG.E.U16 R143, desc[UR20][R34.64] ;  /* 0x00000014228f7981 */ /* 0x0000e6000c1e1500 */
[----:B------:R-:W-:-:S02]  /*1850*/  IMAD.WIDE R36, R137, 0x2, R112 ;  /* 0x0000000289247825 */ /* 0x000fc400078e0270 */
[----:B------:R-:W3:Y:S02]  /*1860*/  LDG.E.U16 R25, desc[UR20][R24.64] ;  /* 0x0000001418197981 */ /* 0x000ee4000c1e1500 */
[C---:B------:R-:W-:Y:S02]  /*1870*/  IMAD.WIDE R38, R137.reuse, 0x2, R108 ;  /* 0x0000000289267825 */ /* 0x040fe400078e026c */
[----:B------:R-:W3:Y:S02]  /*1880*/  LDG.E.U16 R37, desc[UR20][R36.64] ;  /* 0x0000001424257981 */ /* 0x000ee4000c1e1500 */
[C---:B------:R-:W-:Y:S02]  /*1890*/  IMAD.WIDE R40, R137.reuse, 0x2, R104 ;  /* 0x0000000289287825 */ /* 0x040fe400078e0268 */
[----:B------:R-:W3:Y:S02]  /*18a0*/  LDG.E.U16 R39, desc[UR20][R38.64] ;  /* 0x0000001426277981 */ /* 0x000ee4000c1e1500 */
[----:B------:R-:W-:-:S02]  /*18b0*/  IMAD.WIDE R42, R137, 0x2, R100 ;  /* 0x00000002892a7825 */ /* 0x000fc400078e0264 */
[----:B------:R-:W3:Y:S02]  /*18c0*/  LDG.E.U16 R41, desc[UR20][R40.64] ;  /* 0x0000001428297981 */ /* 0x000ee4000c1e1500 */
[C---:B-1----:R-:W-:Y:S02]  /*18d0*/  IMAD.WIDE R26, R137.reuse, 0x2, R114 ;  /* 0x00000002891a7825 */ /* 0x042fe400078e0272 */
[----:B------:R-:W3:Y:S02]  /*18e0*/  LDG.E.U16 R43, desc[UR20][R42.64] ;  /* 0x000000142a2b7981 */ /* 0x000ee4000c1e1500 */
[C---:B----4-:R-:W-:Y:S02]  /*18f0*/  IMAD.WIDE R28, R137.reuse, 0x2, R110 ;  /* 0x00000002891c7825 */ /* 0x050fe400078e026e */
[----:B------:R-:W4:Y:S02]  /*1900*/  LDG.E.U16 R145, desc[UR20][R26.64] ;  /* 0x000000141a917981 */ /* 0x000f24000c1e1500 */
[----:B------:R-:W-:-:S02]  /*1910*/  IMAD.WIDE R30, R137, 0x2, R106 ;  /* 0x00000002891e7825 */ /* 0x000fc400078e026a */
[----:B------:R-:W4:Y:S02]  /*1920*/  LDG.E.U16 R147, desc[UR20][R28.64] ;  /* 0x000000141c937981 */ /* 0x000f24000c1e1500 */
[C---:B------:R-:W-:Y:S02]  /*1930*/  IMAD.WIDE R32, R137.reuse, 0x2, R102 ;  /* 0x0000000289207825 */ /* 0x040fe400078e0266 */
[----:B------:R-:W4:Y:S02]  /*1940*/  LDG.E.U16 R149, desc[UR20][R30.64] ;  /* 0x000000141e957981 */ /* 0x000f24000c1e1500 */
[----:B0-----:R-:W-:Y:S02]  /*1950*/  IMAD.WIDE R34, R137, 0x2, R98 ;  /* 0x0000000289227825 */ /* 0x001fe400078e0262 */
[----:B------:R-:W4:Y:S04]  /*1960*/  LDG.E.U16 R151, desc[UR20][R32.64] ;  /* 0x0000001420977981 */ /* 0x000f28000c1e1500 */
[----:B------:R-:W4:Y:S01]  /*1970*/  LDG.E.U16 R153, desc[UR20][R34.64] ;  /* 0x0000001422997981 */ /* 0x000f22000c1e1500 */
[----:B------:R-:W-:Y:S01]  /*1980*/  BAR.SYNC.DEFER_BLOCKING 0x0 ;  /* 0x0000000000007b1d */ /* 0x000fe20000010000 */
[----:B------:R-:W-:-:S04]  /*1990*/  USHF.L.U32 UR5, UR22, 0x7, URZ ;  /* 0x0000000716057899 */ /* 0x000fc8000800063f */
[----:B------:R-:W-:-:S04]  /*19a0*/  ULOP3.LUT UR5, UR5, 0x200, URZ, 0xc0, !UPT ;  /* 0x0000020005057892 */ /* 0x000fc8000f8ec03f */
[----:B------:R-:W-:-:S04]  /*19b0*/  ULEA.HI UR5, UR7, UR5, URZ, 0x1c ;  /* 0x0000000507057291 */ /* 0x000fc8000f8fe03f */
[----:B------:R-:W-:Y:S01]  /*19c0*/  ULOP3.LUT UR16, UR5, 0x3fff, URZ, 0xc0, !UPT ;  /* 0x00003fff05107892 */ /* 0x000fe2000f8ec03f */
[----:B------:R-:W-:-:S03]  /*19d0*/  UMOV UR17, 0x40000040 ;  /* 0x4000004000117882 */ /* 0x000fc60000000000 */
[----:B------:R-:W-:Y:S01]  /*19e0*/  UIADD3 UR8, UP0, UR16, 0x80, URZ ;  /* 0x0000008010087890 */ /* 0x000fe2000ff1e03f */
[----:B------:R-:W-:-:S03]  /*19f0*/  UMOV UR5, URZ ;  /* 0x0000003f00057c82 */ /* 0x000fc60008000000 */
[----:B------:R-:W-:-:S04]  /*1a00*/  UIADD3.X UR9, UR5, 0x40000040, URZ, UP0, !UPT ;  /* 0x4000004005097890 */ /* 0x000fc800087fe43f */
[----:B------:R-:W-:Y:S01]  /*1a10*/  UIADD3.64 UR24, UR8, 0x80, URZ ;  /* 0x0000008008187897 */ /* 0x000fe2000fffe03f */
[----:B--2---:R-:W-:Y:S04]  /*1a20*/  STS.U16 [R122+UR7+0x4000], R45 ;  /* 0x0040002d7a007988 */ /* 0x004fe80008000407 */
[----:B-----5:R-:W-:Y:S04]  /*1a30*/  STS.U16 [R122+UR7+0x4400], R49 ;  /* 0x004400317a007988 */ /* 0x020fe80008000407 */
[----:B---3--:R-:W-:Y:S04]  /*1a40*/  STS.U16 [R122+UR7+0x4800], R53 ;  /* 0x004800357a007988 */ /* 0x008fe80008000407 */
        /* <DEDUP_REMOVED lines=8> */
[----:B----4-:R-:W-:Y:S04]  /*1ad0*/  STS.U16 [R120+UR7+0x4e00], R145 ;  /* 0x004e009178007988 */ /* 0x010fe80008000407 */
[----:B------:R2:W-:Y:S04]  /*1ae0*/  STS.U16 [R120+UR7+0x5200], R147 ;  /* 0x0052009378007988 */ /* 0x0005e80008000407 */
[----:B------:R-:W-:Y:S04]  /*1af0*/  STS.U16 [R120+UR7+0x5600], R149 ;  /* 0x0056009578007988 */ /* 0x000fe80008000407 */
[----:B------:R3:W-:Y:S04]  /*1b00*/  STS.U16 [R120+UR7+0x5a00], R151 ;  /* 0x005a009778007988 */ /* 0x0007e80008000407 */
[----:B------:R4:W-:Y:S01]  /*1b10*/  STS.U16 [R120+UR7+0x5e00], R153 ;  /* 0x005e009978007988 */ /* 0x0009e20008000407 */
[----:B------:R5:W-:Y:S06]  /*1b20*/  MEMBAR.ALL.CTA ;  /* 0x0000000000007992 */ /* 0x000bec0000008000 */
[----:B-----5:R-:W5:Y:S02]  /*1b30*/  FENCE.VIEW.ASYNC.S ;  /* 0x00000000000073c6 */ /* 0x020f640000000000 */
[----:B-----5:R-:W-:Y:S06]  /*1b40*/  BAR.SYNC.DEFER_BLOCKING 0x0 ;  /* 0x0000000000007b1d */ /* 0x020fec0000010000 */
[----:B0-----:R-:W-:-:S06]  /*1b50*/  WARPGROUP.ARRIVE ;  /* 0x00000000000079c5 */ /* 0x001fcc0000000000 */
[----:B------:R-:W-:Y:S04]  /*1b60*/  HGMMA.64x64x16.F32 R24, gdesc[UR16].tnspA, RZ, !UPT ;  /* 0x20e00000101879f0 */ /* 0x000fe8000c7008ff */
[----:B------:R-:W-:Y:S01]  /*1b70*/  HGMMA.64x64x16.F32 R24, gdesc[UR8].tnspA, R24 ;  /* 0x20e00000081879f0 */ /* 0x000fe20008700818 */
[----:B------:R-:W-:-:S03]  /*1b80*/  UIADD3.64 UR12, UR8, 0x100, URZ ;  /* 0x00000100080c7897 */ /* 0x000fc6000fffe03f */
[----:B------:R-:W-:Y:S01]  /*1b90*/  HGMMA.64x64x16.F32 R24, gdesc[UR24].tnspA, R24 ;  /* 0x20e00000181879f0 */ /* 0x000fe20008700818 */
[----:B-1----:R-:W-:-:S04]  /*1ba0*/  IMAD.WIDE R142, R139, 0x2, R96 ;  /* 0x000000028b8e7825 */ /* 0x002fc800078e0260 */
[C---:B--2---:R-:W-:Y:S02]  /*1bb0*/  IMAD.WIDE R146, R139.reuse, 0x2, R92 ;  /* 0x000000028b927825 */ /* 0x044fe400078e025c */
[----:B------:R0:W2:Y:S02]  /*1bc0*/  LDG.E.U16 R143, desc[UR20][R142.64] ;  /* 0x000000148e8f7981 */ /* 0x0000a4000c1e1500 */
[C---:B---3--:R-:W-:Y:S02]  /*1bd0*/  IMAD.WIDE R150, R139.reuse, 0x2, R88 ;  /* 0x000000028b967825 */ /* 0x048fe400078e0258 */
[----:B------:R-:W3:Y:S02]  /*1be0*/  LDG.E.U16 R147, desc[UR20][R146.64] ;  /* 0x0000001492937981 */ /* 0x000ee4000c1e1500 */
[C---:B------:R-:W-:Y:S02]  /*1bf0*/  IMAD.WIDE R154, R139.reuse, 0x2, R20 ;  /* 0x000000028b9a7825 */ /* 0x040fe400078e0214 */
[----:B------:R-:W5:Y:S02]  /*1c00*/  LDG.E.U16 R151, desc[UR20][R150.64] ;  /* 0x0000001496977981 */ /* 0x000f64000c1e1500 */
[----:B------:R-:W-:-:S02]  /*1c10*/  IMAD.WIDE R158, R139, 0x2, R16 ;  /* 0x000000028b9e7825 */ /* 0x000fc400078e0210 */
[----:B------:R-:W5:Y:S02]  /*1c20*/  LDG.E.U16 R155, desc[UR20][R154.64] ;  /* 0x000000149a9b7981 */ /* 0x000f64000c1e1500 */
[C---:B------:R-:W-:Y:S02]  /*1c30*/  IMAD.WIDE R162, R139.reuse, 0x2, R12 ;  /* 0x000000028ba27825 */ /* 0x040fe400078e020c */
[----:B------:R-:W5:Y:S02]  /*1c40*/  LDG.E.U16 R159, desc[UR20][R158.64] ;  /* 0x000000149e9f7981 */ /* 0x000f64000c1e1500 */
[C---:B------:R-:W-:Y:S02]  /*1c50*/  IMAD.WIDE R166, R139.reuse, 0x2, R8 ;  /* 0x000000028ba67825 */ /* 0x040fe400078e0208 */
[----:B------:R-:W5:Y:S02]  /*1c60*/  LDG.E.U16 R163, desc[UR20][R162.64] ;  /* 0x00000014a2a37981 */ /* 0x000f64000c1e1500 */
[----:B------:R-:W-:-:S02]  /*1c70*/  IMAD.WIDE R170, R139, 0x2, R4 ;  /* 0x000000028baa7825 */ /* 0x000fc400078e0204 */
[----:B------:R-:W5:Y:S02]  /*1c80*/  LDG.E.U16 R167, desc[UR20][R166.64] ;  /* 0x00000014a6a77981 */ /* 0x000f64000c1e1500 */
[C---:B------:R-:W-:Y:S02]  /*1c90*/  IMAD.WIDE R144, R139.reuse, 0x2, R94 ;  /* 0x000000028b907825 */ /* 0x040fe400078e025e */
[----:B------:R-:W5:Y:S02]  /*1ca0*/  LDG.E.U16 R171, desc[UR20][R170.64] ;  /* 0x00000014aaab7981 */ /* 0x000f64000c1e1500 */
[C---:B------:R-:W-:Y:S02]  /*1cb0*/  IMAD.WIDE R148, R139.reuse, 0x2, R90 ;  /* 0x000000028b947825 */ /* 0x040fe400078e025a */
[----:B------:R1:W5:Y:S02]  /*1cc0*/  LDG.E.U16 R145, desc[UR20][R144.64] ;  /* 0x0000001490917981 */ /* 0x000364000c1e1500 */
[----:B----4-:R-:W-:-:S02]  /*1cd0*/  IMAD.WIDE R152, R139, 0x2, R22 ;  /* 0x000000028b987825 */ /* 0x010fc400078e0216 */
[----:B------:R-:W4:Y:S02]  /*1ce0*/  LDG.E.U16 R149, desc[UR20][R148.64] ;  /* 0x0000001494957981 */ /* 0x000f24000c1e1500 */
[C---:B------:R-:W-:Y:S02]  /*1cf0*/  IMAD.WIDE R156, R139.reuse, 0x2, R18 ;  /* 0x000000028b9c7825 */ /* 0x040fe400078e0212 */
[----:B------:R-:W4:Y:S02]  /*1d00*/  LDG.E.U16 R153, desc[UR20][R152.64] ;  /* 0x0000001498997981 */ /* 0x000f24000c1e1500 */
[C---:B------:R-:W-:Y:S02]  /*1d10*/  IMAD.WIDE R160, R139.reuse, 0x2, R14 ;  /* 0x000000028ba07825 */ /* 0x040fe400078e020e */
[----:B------:R-:W4:Y:S02]  /*1d20*/  LDG.E.U16 R157, desc[UR20][R156.64] ;  /* 0x000000149c9d7981 */ /* 0x000f24000c1e1500 */
[----:B------:R-:W-:-:S02]  /*1d30*/  IMAD.WIDE R164, R139, 0x2, R10 ;  /* 0x000000028ba47825 */ /* 0x000fc400078e020a */
[----:B------:R-:W4:Y:S02]  /*1d40*/  LDG.E.U16 R161, desc[UR20][R160.64] ;  /* 0x00000014a0a17981 */ /* 0x000f24000c1e1500 */
[C---:B------:R-:W-:Y:S02]  /*1d50*/  IMAD.WIDE R168, R139.reuse, 0x2, R6 ;  /* 0x000000028ba87825 */ /* 0x040fe400078e0206 */
[----:B------:R-:W4:Y:S02]  /*1d60*/  LDG.E.U16 R165, desc[UR20][R164.64] ;  /* 0x00000014a4a57981 */ /* 0x000f24000c1e1500 */
[----:B------:R-:W-:Y:S02]  /*1d70*/  IMAD.WIDE R172, R139, 0x2, R2 ;  /* 0x000000028bac7825 */ /* 0x000fe400078e0202 */
[----:B------:R-:W4:Y:S04]  /*1d80*/  LDG.E.U16 R169, desc[UR20][R168.64] ;  /* 0x00000014a8a97981 */ /* 0x000f28000c1e1500 */
[----:B------:R-:W4:Y:S01]  /*1d90*/  LDG.E.U16 R173, desc[UR20][R172.64] ;  /* 0x00000014acad7981 */ /* 0x000f22000c1e1500 */
[----:B------:R-:W-:Y:S03]  /*1da0*/  HGMMA.64x64x16.F32 R24, gdesc[UR12].tnspA, R24, gsb0 ;  /* 0x20e000000c1879f0 */ /* 0x000fe60008000818 */
[----:B------:R-:W-:-:S02]  /*1db0*/  WARPGROUP.DEPBAR.LE gsb0, 0x0 ;  /* 0x00008000000079c5 */ /* 0x000fc40000010000 */
[----:B0-----:R-:W-:Y:S01]  /*1dc0*/  FMUL R142, R24, UR23 ;  /* 0x00000017188e7c20 */ /* 0x001fe20008400000 */
[----:B------:R-:W-:Y:S01]  /*1dd0*/  FMUL R175, R25, UR23 ;  /* 0x0000001719af7c20 */ /* 0x000fe20008400000 */
[----:B------:R-:W-:Y:S04]  /*1de0*/  BAR.SYNC.DEFER_BLOCKING 0x0 ;  /* 0x0000000000007b1d */ /* 0x000fe80000010000 */
[----:B------:R-:W-:Y:S01]  /*1df0*/  FMNMX R175, R142, R175, !PT ;  /* 0x000000af8eaf7209 */ /* 0x000fe20007800000 */
[----:B------:R-:W-:-:S05]  /*1e00*/  FMUL R142, R28, UR23 ;  /* 0x000000171c8e7c20 */ /* 0x000fca0008400000 */
        /* <DEDUP_REMOVED lines=26> */
[----:B-1----:R-:W-:Y:S01]  /*1fb0*/  FMNMX R144, R142, R175, !PT ;  /* 0x000000af8e907209 */ /* 0x002fe20007800000 */
[----:B------:R-:W-:Y:S01]  /*1fc0*/  FMUL R142, R26, UR23 ;  /* 0x000000171a8e7c20 */ /* 0x000fe20008400000 */
[----:B------:R-:W-:-:S03]  /*1fd0*/  FMUL R175, R27, UR23 ;  /* 0x000000171baf7c20 */ /* 0x000fc60008400000 */
[----:B------:R-:W0:Y:S02]  /*1fe0*/  SHFL.BFLY PT, R177, R144, 0x2, 0x1f ;  /* 0x0c401f0090b17f89 */ /* 0x000e2400000e0000 */
[----:B------:R-:W-:Y:S01]  /*1ff0*/  FMNMX R175, R142, R175, !PT ;  /* 0x000000af8eaf7209 */ /* 0x000fe20007800000 */
[----:B------:R-:W-:-:S05]  /*2000*/  FMUL R142, R30, UR23 ;  /* 0x000000171e8e7c20 */ /* 0x000fca0008400000 */
[----:B------:R-:W-:Y:S01]  /*2010*/  FMNMX R175, R142, R175, !PT ;  /* 0x000000af8eaf7209 */ /* 0x000fe20007800000 */
[----:B------:R-:W-:-:S05]  /*2020*/  FMUL R142, R31, UR23 ;  /* 0x000000171f8e7c20 */ /* 0x000fca0008400000 */
[----:B------:R-:W-:Y:S01]  /*2030*/  FMNMX R175, R142, R175, !PT ;  /* 0x000000af8eaf7209 */ /* 0x000fe20007800000 */
[----:B------:R-:W-:-:S05]  /*2040*/  FMUL R142, R34, UR23 ;  /* 0x00000017228e7c20 */ /* 0x000fca0008400000 */
[----:B------:R-:W-:Y:S01]  /*2050*/  FMNMX R175, R142, R175, !PT ;  /* 0x000000af8eaf7209 */ /* 0x000fe20007800000 */
[----:B------:R-:W-:Y:S01]  /*2060*/  FMUL R142, R35, UR23 ;  /* 0x00000017238e7c20 */ /* 0x000fe20008400000 */
[----:B0-----:R-:W-:-:S04]  /*2070*/  FMNMX R177, R144, R177, !PT ;  /* 0x000000b190b17209 */ /* 0x001fc80007800000 */
[----:B------:R-:W-:Y:S01]  /*2080*/  FMNMX R175, R142, R175, !PT ;  /* 0x000000af8eaf7209 */ /* 0x000fe20007800000 */
[----:B------:R-:W-:Y:S01]  /*2090*/  FMUL R142, R38, UR23 ;  /* 0x00000017268e7c20 */ /* 0x000fe20008400000 */
[----:B------:R-:W0:Y:S04]  /*20a0*/  SHFL.BFLY PT, R144, R177, 0x1, 0x1f ;  /* 0x0c201f00b1907f89 */ /* 0x000e2800000e0000 */
[----:B------:R-:W-:Y:S01]  /*20b0*/  FMNMX R175, R142, R175, !PT ;  /* 0x000000af8eaf7209 */ /* 0x000fe20007800000 */
[----:B------:R-:W-:-:S05]  /*20c0*/  FMUL R142, R39, UR23 ;  /* 0x00000017278e7c20 */ /* 0x000fca0008400000 */
[----:B------:R-:W-:Y:S01]  /*20d0*/  FMNMX R175, R142, R175, !PT ;  /* 0x000000af8eaf7209 */ /* 0x000fe20007800000 */
[----:B------:R-:W-:-:S05]  /*20e0*/  FMUL R142, R42, UR23 ;  /* 0x000000172a8e7c20 */ /* 0x000fca0008400000 */
[----:B------:R-:W-:Y:S01]  /*20f0*/  FMNMX R175, R142, R175, !PT ;  /* 0x000000af8eaf7209 */ /* 0x000fe20007800000 */
[----:B------:R-:W-:-:S05]  /*2100*/  FMUL R142, R43, UR23 ;  /* 0x000000172b8e7c20 */ /* 0x000fca0008400000 */
[----:B------:R-:W-:Y:S02]  /*2110*/  FMNMX R175, R142, R175, !PT ;  /* 0x000000af8eaf7209 */ /* 0x000fe40007800000 */
[----:B0-----:R-:W-:Y:S01]  /*2120*/  FMNMX R142, R177, R144, !PT ;  /* 0x00000090b18e7209 */ /* 0x001fe20007800000 */
[----:B------:R-:W-:-:S03]  /*2130*/  FMUL R144, R46, UR23 ;  /* 0x000000172e907c20 */ /* 0x000fc60008400000 */
[----:B------:R-:W-:Y:S02]  /*2140*/  FMNMX R142, R142, R141, !PT ;  /* 0x0000008d8e8e7209 */ /* 0x000fe40007800000 */
[----:B------:R-:W-:Y:S01]  /*2150*/  FMNMX R175, R144, R175, !PT ;  /* 0x000000af90af7209 */ /* 0x000fe20007800000 */
[----:B------:R-:W-:Y:S02]  /*2160*/  FMUL R144, R47, UR23 ;  /* 0x000000172f907c20 */ /* 0x000fe40008400000 */
[----:B------:R-:W-:-:S03]  /*2170*/  FFMA R24, R24, UR23, -R142 ;  /* 0x0000001718187c23 */ /* 0x000fc6000800088e */
[----:B------:R-:W-:Y:S01]  /*2180*/  FMNMX R175, R144, R175, !PT ;  /* 0x000000af90af7209 */ /* 0x000fe20007800000 */
[----:B------:R-:W-:Y:S01]  /*2190*/  FMUL R144, R24, 1.4426950216293334961 ;  /* 0x3fb8aa3b18907820 */ /* 0x000fe20000400000 */
[----:B------:R-:W-:Y:S01]  /*21a0*/  FMUL R24, R50, UR23 ;  /* 0x0000001732187c20 */ /* 0x000fe20008400000 */
[----:B------:R-:W-:-:S04]  /*21b0*/  FFMA R146, R25, UR23, -R142 ;  /* 0x0000001719927c23 */ /* 0x000fc8000800088e */
[----:B------:R-:W-:Y:S01]  /*21c0*/  FMNMX R25, R24, R175, !PT ;  /* 0x000000af18197209 */ /* 0x000fe20007800000 */
[----:B------:R-:W-:-:S05]  /*21d0*/  FMUL R24, R51, UR23 ;  /* 0x0000001733187c20 */ /* 0x000fca0008400000 */
[----:B------:R-:W-:Y:S01]  /*21e0*/  FMNMX R25, R24, R25, !PT ;  /* 0x0000001918197209 */ /* 0x000fe20007800000 */
[----:B------:R-:W-:-:S05]  /*21f0*/  FMUL R24, R54, UR23 ;  /* 0x0000001736187c20 */ /* 0x000fca0008400000 */
[----:B------:R-:W-:Y:S01]  /*2200*/  FMNMX R25, R24, R25, !PT ;  /* 0x0000001918197209 */ /* 0x000fe20007800000 */
[----:B------:R-:W-:-:S05]  /*2210*/  FMUL R24, R55, UR23 ;  /* 0x0000001737187c20 */ /* 0x000fca0008400000 */
[----:B------:R-:W-:-:S05]  /*2220*/  FMNMX R24, R24, R25, !PT ;  /* 0x0000001918187209 */ /* 0x000fca0007800000 */
[----:B------:R-:W0:Y:S04]  /*2230*/  SHFL.BFLY PT, R25, R24, 0x2, 0x1f ;  /* 0x0c401f0018197f89 */ /* 0x000e2800000e0000 */
[----:B--2---:R-:W-:Y:S01]  /*2240*/  STS.U16 [R122+UR7+0x4000], R143 ;  /* 0x0040008f7a007988 */ /* 0x004fe20008000407 */
[----:B0-----:R-:W-:-:S05]  /*2250*/  FMNMX R25, R24, R25, !PT ;  /* 0x0000001918197209 */ /* 0x001fca0007800000 */
[----:B------:R-:W0:Y:S04]  /*2260*/  SHFL.BFLY PT, R24, R25, 0x1, 0x1f ;  /* 0x0c201f0019187f89 */ /* 0x000e2800000e0000 */
[----:B---3--:R-:W-:Y:S04]  /*2270*/  STS.U16 [R122+UR7+0x4400], R147 ;  /* 0x004400937a007988 */ /* 0x008fe80008000407 */
[----:B-----5:R-:W-:Y:S04]  /*2280*/  STS.U16 [R122+UR7+0x4800], R151 ;  /* 0x004800977a007988 */ /* 0x020fe80008000407 */
[----:B------:R-:W-:Y:S04]  /*2290*/  STS.U16 [R122+UR7+0x4c00], R155 ;  /* 0x004c009b7a007988 */ /* 0x000fe80008000407 */
[----:B------:R-:W-:Y:S04]  /*22a0*/  STS.U16 [R122+UR7+0x5000], R159 ;  /* 0x0050009f7a007988 */ /* 0x000fe80008000407 */
[----:B------:R-:W-:Y:S04]  /*22b0*/  STS.U16 [R122+UR7+0x5400], R163 ;  /* 0x005400a37a007988 */ /* 0x000fe80008000407 */
[----:B------:R-:W-:Y:S04]  /*22c0*/  STS.U16 [R122+UR7+0x5800], R167 ;  /* 0x005800a77a007988 */ /* 0x000fe80008000407 */
[----:B------:R-:W-:Y:S04]  /*22d0*/  STS.U16 [R122+UR7+0x5c00], R171 ;  /* 0x005c00ab7a007988 */ /* 0x000fe80008000407 */
[----:B------:R-:W-:Y:S04]  /*22e0*/  STS.U16 [R120+UR7+0x4200], R145 ;  /* 0x0042009178007988 */ /* 0x000fe80008000407 */
[----:B----4-:R-:W-:Y:S04]  /*22f0*/  STS.U16 [R120+UR7+0x4600], R149 ;  /* 0x0046009578007988 */ /* 0x010fe80008000407 */
[----:B------:R-:W-:Y:S04]  /*2300*/  STS.U16 [R120+UR7+0x4a00], R153 ;  /* 0x004a009978007988 */ /* 0x000fe80008000407 */
[----:B------:R-:W-:Y:S04]  /*2310*/  STS.U16 [R120+UR7+0x4e00], R157 ;  /* 0x004e009d78007988 */ /* 0x000fe80008000407 */
[----:B------:R-:W-:Y:S04]  /*2320*/  STS.U16 [R120+UR7+0x5200], R161 ;  /* 0x005200a178007988 */ /* 0x000fe80008000407 */
[----:B------:R-:W-:Y:S04]  /*2330*/  STS.U16 [R120+UR7+0x5600], R165 ;  /* 0x005600a578007988 */ /* 0x000fe80008000407 */
[----:B------:R-:W-:Y:S04]  /*2340*/  STS.U16 [R120+UR7+0x5a00], R169 ;  /* 0x005a00a978007988 */ /* 0x000fe80008000407 */
[----:B------:R-:W-:Y:S01]  /*2350*/  STS.U16 [R120+UR7+0x5e00], R173 ;  /* 0x005e00ad78007988 */ /* 0x000fe20008000407 */
[----:B------:R1:W-:Y:S06]  /*2360*/  MEMBAR.ALL.CTA ;  /* 0x0000000000007992 */ /* 0x0003ec0000008000 */
[----:B-1----:R-:W1:Y:S01]  /*2370*/  FENCE.VIEW.ASYNC.S ;  /* 0x00000000000073c6 */ /* 0x002e620000000000 */
[----:B0-----:R-:W-:Y:S01]  /*2380*/  FMNMX R25, R25, R24, !PT ;  /* 0x0000001819197209 */ /* 0x001fe20007800000 */
[----:B------:R-:W-:-:S03]  /*2390*/  FFMA R24, R53, UR23, -R142 ;  /* 0x0000001735187c23 */ /* 0x000fc6000800088e */
[----:B------:R-:W-:Y:S01]  /*23a0*/  FMNMX R53, R25, R140, !PT ;  /* 0x0000008c19357209 */ /* 0x000fe20007800000 */
[----:B------:R-:W-:Y:S01]  /*23b0*/  FMUL R24, R24, 1.4426950216293334961 ;  /* 0x3fb8aa3b18187820 */ /* 0x000fe20000400000 */
[----:B------:R-:W-:Y:S01]  /*23c0*/  FADD R25, -R142, R141 ;  /* 0x0000008d8e197221 */ /* 0x000fe20000000100 */
[--C-:B------:R-:W-:Y:S01]  /*23d0*/  FFMA R40, R40, UR23, -R142.reuse ;  /* 0x0000001728287c23 */ /* 0x100fe2000800088e */
[--C-:B------:R-:W-:Y:S01]  /*23e0*/  FFMA R41, R41, UR23, -R142.reuse ;  /* 0x0000001729297c23 */ /* 0x100fe2000800088e */
[----:B------:R0:W-:Y:S01]  /*23f0*/  MUFU.EX2 R141, R24 ;  /* 0x00000018008d7308 */ /* 0x0001e20000000800 */
[--C-:B------:R-:W-:Y:S01]  /*2400*/  FFMA R44, R44, UR23, -R142.reuse ;  /* 0x000000172c2c7c23 */ /* 0x100fe2000800088e */
[--C-:B------:R-:W-:Y:S01]  /*2410*/  FFMA R45, R45, UR23, -R142.reuse ;  /* 0x000000172d2d7c23 */ /* 0x100fe2000800088e */
[--C-:B------:R-:W-:Y:S01]  /*2420*/  FFMA R48, R48, UR23, -R142.reuse ;  /* 0x0000001730307c23 */ /* 0x100fe2000800088e */
[--C-:B------:R-:W-:Y:S01]  /*2430*/  FFMA R49, R49, UR23, -R142.reuse ;  /* 0x0000001731317c23 */ /* 0x100fe2000800088e */
[----:B------:R-:W-:Y:S01]  /*2440*/  FFMA R52, R52, UR23, -R142 ;  /* 0x0000001734347c23 */ /* 0x000fe2000800088e */
[--C-:B------:R-:W-:Y:S01]  /*2450*/  FFMA R42, R42, UR23, -R53.reuse ;  /* 0x000000172a2a7c23 */ /* 0x100fe20008000835 */
[--C-:B------:R-:W-:Y:S01]  /*2460*/  FFMA R43, R43, UR23, -R53.reuse ;  /* 0x000000172b2b7c23 */ /* 0x100fe20008000835 */
[--C-:B------:R-:W-:Y:S01]  /*2470*/  FFMA R46, R46, UR23, -R53.reuse ;  /* 0x000000172e2e7c23 */ /* 0x100fe20008000835 */
[--C-:B------:R-:W-:Y:S01]  /*2480*/  FFMA R47, R47, UR23, -R53.reuse ;  /* 0x000000172f2f7c23 */ /* 0x100fe20008000835 */
[--C-:B------:R-:W-:Y:S01]  /*2490*/  FFMA R50, R50, UR23, -R53.reuse ;  /* 0x0000001732327c23 */ /* 0x100fe20008000835 */
[--C-:B------:R-:W-:Y:S01]  /*24a0*/  FFMA R51, R51, UR23, -R53.reuse ;  /* 0x0000001733337c23 */ /* 0x100fe20008000835 */
[--C-:B------:R-:W-:Y:S01]  /*24b0*/  FFMA R54, R54, UR23, -R53.reuse ;  /* 0x0000001736367c23 */ /* 0x100fe20008000835 */
[----:B0-----:R-:W-:Y:S01]  /*24c0*/  FADD R24, -R53, R140 ;  /* 0x0000008c35187221 */ /* 0x001fe20000000100 */
[--C-:B------:R-:W-:Y:S01]  /*24d0*/  FFMA R55, R55, UR23, -R53.reuse ;  /* 0x0000001737377c23 */ /* 0x100fe20008000835 */
[--C-:B------:R-:W-:Y:S01]  /*24e0*/  FFMA R28, R28, UR23, -R142.reuse ;  /* 0x000000171c1c7c23 */ /* 0x100fe2000800088e */
        /* <DEDUP_REMOVED lines=12> */
[----:B------:R-:W-:Y:S01]  /*25b0*/  FFMA R39, R39, UR23, -R53 ;  /* 0x0000001727277c23 */ /* 0x000fe20008000835 */
[----:B------:R-:W-:Y:S01]  /*25c0*/  FMUL R175, R146, 1.4426950216293334961 ;  /* 0x3fb8aa3b92af7820 */ /* 0x000fe20000400000 */
        /* <DEDUP_REMOVED lines=31> */
[----:B------:R-:W0:Y:S08]  /*27c0*/  MUFU.EX2 R183, R25 ;  /* 0x0000001900b77308 */ /* 0x000e300000000800 */
[----:B------:R-:W2:Y:S08]  /*27d0*/  MUFU.EX2 R143, R24 ;  /* 0x00000018008f7308 */ /* 0x000eb00000000800 */
[----:B------:R-:W-:Y:S08]  /*27e0*/  MUFU.EX2 R144, R144 ;  /* 0x0000009000907308 */ /* 0x000ff00000000800 */
[----:B------:R-:W3:Y:S08]  /*27f0*/  MUFU.EX2 R175, R175 ;  /* 0x000000af00af7308 */ /* 0x000ef00000000800 */
[----:B------:R-:W-:Y:S08]  /*2800*/  MUFU.EX2 R146, R28 ;  /* 0x0000001c00927308 */ /* 0x000ff00000000800 */
[----:B------:R-:W4:Y:S08]  /*2810*/  MUFU.EX2 R177, R29 ;  /* 0x0000001d00b17308 */ /* 0x000f300000000800 */
[----:B------:R-:W-:Y:S08]  /*2820*/  MUFU.EX2 R148, R32 ;  /* 0x0000002000947308 */ /* 0x000ff00000000800 */
[----:B------:R-:W5:Y:S08]  /*2830*/  MUFU.EX2 R179, R33 ;  /* 0x0000002100b37308 */ /* 0x000f700000000800 */
[----:B------:R-:W-:Y:S08]  /*2840*/  MUFU.EX2 R150, R36 ;  /* 0x0000002400967308 */ /* 0x000ff00000000800 */
[----:B------:R-:W1:Y:S08]  /*2850*/  MUFU.EX2 R181, R37 ;  /* 0x0000002500b57308 */ /* 0x000e700000000800 */
[----:B------:R-:W-:Y:S08]  /*2860*/  MUFU.EX2 R40, R40 ;  /* 0x0000002800287308 */ /* 0x000ff00000000800 */
[----:B------:R-:W1:Y:S08]  /*2870*/  MUFU.EX2 R41, R41 ;  /* 0x0000002900297308 */ /* 0x000e700000000800 */
[----:B------:R-:W-:Y:S08]  /*2880*/  MUFU.EX2 R44, R44 ;  /* 0x0000002c002c7308 */ /* 0x000ff00000000800 */
[----:B------:R-:W1:Y:S08]  /*2890*/  MUFU.EX2 R45, R45 ;  /* 0x0000002d002d7308 */ /* 0x000e700000000800 */
[----:B------:R-:W-:Y:S08]  /*28a0*/  MUFU.EX2 R48, R48 ;  /* 0x0000003000307308 */ /* 0x000ff00000000800 */
[----:B------:R-:W1:Y:S08]  /*28b0*/  MUFU.EX2 R49, R49 ;  /* 0x0000003100317308 */ /* 0x000e700000000800 */
[----:B------:R-:W1:Y:S08]  /*28c0*/  MUFU.EX2 R52, R52 ;  /* 0x0000003400347308 */ /* 0x000e700000000800 */
[----:B------:R4:W-:Y:S08]  /*28d0*/  MUFU.EX2 R152, R26 ;  /* 0x0000001a00987308 */ /* 0x0009f00000000800 */
[----:B------:R-:W1:Y:S08]  /*28e0*/  MUFU.EX2 R185, R27 ;  /* 0x0000001b00b97308 */ /* 0x000e700000000800 */
[----:B------:R1:W-:Y:S08]  /*28f0*/  MUFU.EX2 R154, R30 ;  /* 0x0000001e009a7308 */ /* 0x0003f00000000800 */
[----:B------:R-:W1:Y:S08]  /*2900*/  MUFU.EX2 R187, R31 ;  /* 0x0000001f00bb7308 */ /* 0x000e700000000800 */
[----:B------:R1:W-:Y:S08]  /*2910*/  MUFU.EX2 R156, R34 ;  /* 0x00000022009c7308 */ /* 0x0003f00000000800 */
[----:B------:R-:W1:Y:S08]  /*2920*/  MUFU.EX2 R189, R35 ;  /* 0x0000002300bd7308 */ /* 0x000e700000000800 */
[----:B------:R1:W-:Y:S08]  /*2930*/  MUFU.EX2 R158, R38 ;  /* 0x00000026009e7308 */ /* 0x0003f00000000800 */
[----:B------:R-:W1:Y:S08]  /*2940*/  MUFU.EX2 R191, R39 ;  /* 0x0000002700bf7308 */ /* 0x000e700000000800 */
[----:B------:R-:W-:Y:S08]  /*2950*/  MUFU.EX2 R42, R42 ;  /* 0x0000002a002a7308 */ /* 0x000ff00000000800 */
[----:B------:R-:W1:Y:S08]  /*2960*/  MUFU.EX2 R43, R43 ;  /* 0x0000002b002b7308 */ /* 0x000e700000000800 */
[----:B------:R-:W-:Y:S08]  /*2970*/  MUFU.EX2 R46, R46 ;  /* 0x0000002e002e7308 */ /* 0x000ff00000000800 */
[----:B------:R-:W1:Y:S08]  /*2980*/  MUFU.EX2 R47, R47 ;  /* 0x0000002f002f7308 */ /* 0x000e700000000800 */
[----:B------:R-:W-:Y:S08]  /*2990*/  MUFU.EX2 R50, R50 ;  /* 0x0000003200327308 */ /* 0x000ff00000000800 */
[----:B------:R-:W1:Y:S08]  /*29a0*/  MUFU.EX2 R51, R51 ;  /* 0x0000003300337308 */ /* 0x000e700000000800 */
[----:B------:R-:W-:Y:S08]  /*29b0*/  MUFU.EX2 R54, R54 ;  /* 0x0000003600367308 */ /* 0x000ff00000000800 */
[----:B------:R-:W1:Y:S01]  /*29c0*/  MUFU.EX2 R55, R55 ;  /* 0x0000003700377308 */ /* 0x000e620000000800 */
[-C--:B0-----:R-:W-:Y:S01]  /*29d0*/  FMUL R56, R56, R183.reuse ;  /* 0x000000b738387220 */ /* 0x081fe20000400000 */
[-C--:B------:R-:W-:Y:S01]  /*29e0*/  FMUL R57, R57, R183.reuse ;  /* 0x000000b739397220 */ /* 0x080fe20000400000 */
        /* <DEDUP_REMOVED lines=12> */
[----:B------:R-:W-:Y:S01]  /*2ab0*/  FMUL R84, R84, R183 ;  /* 0x000000b754547220 */ /* 0x000fe20000400000 */
[-C--:B--2---:R-:W-:Y:S01]  /*2ac0*/  FMUL R58, R58, R143.reuse ;  /* 0x0000008f3a3a7220 */ /* 0x084fe20000400000 */
        /* <DEDUP_REMOVED lines=14> */
[----:B------:R-:W-:Y:S01]  /*2bb0*/  FMUL R85, R85, R183 ;  /* 0x000000b755557220 */ /* 0x000fe20000400000 */
[----:B------:R-:W-:Y:S01]  /*2bc0*/  FMUL R87, R87, R143 ;  /* 0x0000008f57577220 */ /* 0x000fe20000400000 */
[----:B---3--:R-:W-:-:S02]  /*2bd0*/  F2FP.F16.F32.PACK_AB R24, R175, R144 ;  /* 0x00000090af18723e */ /* 0x008fc400000000ff */
[----:B----4-:R-:W-:Y:S02]  /*2be0*/  F2FP.F16.F32.PACK_AB R26, R177, R146 ;  /* 0x00000092b11a723e */ /* 0x010fe400000000ff */
[----:B-----5:R-:W-:Y:S02]  /*2bf0*/  F2FP.F16.F32.PACK_AB R28, R179, R148 ;  /* 0x00000094b31c723e */ /* 0x020fe400000000ff */
[----:B-1----:R-:W-:Y:S02]  /*2c00*/  F2FP.F16.F32.PACK_AB R30, R181, R150 ;  /* 0x00000096b51e723e */ /* 0x002fe400000000ff */
[----:B------:R-:W-:Y:S02]  /*2c10*/  F2FP.F16.F32.PACK_AB R32, R41, R40 ;  /* 0x000000282920723e */ /* 0x000fe400000000ff */
[----:B------:R-:W-:Y:S02]  /*2c20*/  F2FP.F16.F32.PACK_AB R34, R45, R44 ;  /* 0x0000002c2d22723e */ /* 0x000fe400000000ff */
[----:B------:R-:W-:-:S02]  /*2c30*/  F2FP.F16.F32.PACK_AB R36, R49, R48 ;  /* 0x000000303124723e */ /* 0x000fc400000000ff */
[----:B------:R-:W-:Y:S02]  /*2c40*/  F2FP.F16.F32.PACK_AB R38, R141, R52 ;  /* 0x000000348d26723e */ /* 0x000fe400000000ff */
[----:B------:R-:W-:Y:S02]  /*2c50*/  F2FP.F16.F32.PACK_AB R25, R185, R152 ;  /* 0x00000098b919723e */ /* 0x000fe400000000ff */
[----:B------:R-:W-:Y:S02]  /*2c60*/  F2FP.F16.F32.PACK_AB R27, R187, R154 ;  /* 0x0000009abb1b723e */ /* 0x000fe400000000ff */
[----:B------:R-:W-:Y:S02]  /*2c70*/  F2FP.F16.F32.PACK_AB R29, R189, R156 ;  /* 0x0000009cbd1d723e */ /* 0x000fe400000000ff */
[----:B------:R-:W-:Y:S02]  /*2c80*/  F2FP.F16.F32.PACK_AB R31, R191, R158 ;  /* 0x0000009ebf1f723e */ /* 0x000fe400000000ff */
[----:B------:R-:W-:-:S02]  /*2c90*/  F2FP.F16.F32.PACK_AB R33, R43, R42 ;  /* 0x0000002a2b21723e */ /* 0x000fc400000000ff */
[----:B------:R-:W-:Y:S02]  /*2ca0*/  F2FP.F16.F32.PACK_AB R35, R47, R46 ;  /* 0x0000002e2f23723e */ /* 0x000fe400000000ff */
[----:B------:R-:W-:Y:S02]  /*2cb0*/  F2FP.F16.F32.PACK_AB R37, R51, R50 ;  /* 0x000000323325723e */ /* 0x000fe400000000ff */
[----:B------:R-:W-:Y:S01]  /*2cc0*/  F2FP.F16.F32.PACK_AB R39, R55, R54 ;  /* 0x000000363727723e */ /* 0x000fe200000000ff */
[----:B------:R-:W-:Y:S06]  /*2cd0*/  BAR.SYNC.DEFER_BLOCKING 0x0 ;  /* 0x0000000000007b1d */ /* 0x000fec0000010000 */
[----:B------:R-:W-:-:S06]  /*2ce0*/  WARPGROUP.ARRIVE ;  /* 0x00000000000079c5 */ /* 0x000fcc0000000000 */
[----:B------:R-:W-:Y:S04]  /*2cf0*/  HGMMA.64x64x16.F32 R56, R24, gdesc[UR16], R56 ;  /* 0x00e0001018387df0 */ /* 0x000fe80008700838 */
[----:B------:R-:W-:Y:S01]  /*2d00*/  HGMMA.64x64x16.F32 R56, R28, gdesc[UR8], R56 ;  /* 0x00e000081c387df0 */ /* 0x000fe20008700838 */
[----:B------:R-:W-:Y:S01]  /*2d10*/  FADD R175, R144, R175 ;  /* 0x000000af90af7221 */ /* 0x000fe20000000000 */
[----:B------:R-:W-:-:S03]  /*2d20*/  FADD R185, R152, R185 ;  /* 0x000000b998b97221 */ /* 0x000fc60000000000 */
        /* <DEDUP_REMOVED lines=11> */
[----:B------:R-:W-:Y:S01]  /*2de0*/  HGMMA.64x64x16.F32 R56, R32, gdesc[UR24], R56 ;  /* 0x00e0001820387df0 */ /* 0x000fe20008700838 */
[----:B------:R-:W-:Y:S02]  /*2df0*/  FADD R191, R191, R158 ;  /* 0x0000009ebfbf7221 */ /* 0x000fe40000000000 */
[----:B------:R-:W-:Y:S02]  /*2e00*/  FADD R40, R40, R181 ;  /* 0x000000b528287221 */ /* 0x000fe40000000000 */
[----:B------:R-:W-:Y:S02]  /*2e10*/  FADD R42, R42, R191 ;  /* 0x000000bf2a2a7221 */ /* 0x000fe40000000000 */
[----:B------:R-:W-:Y:S02]  /*2e20*/  FADD R41, R41, R40 ;  /* 0x0000002829297221 */ /* 0x000fe40000000000 */
[----:B------:R-:W-:-:S02]  /*2e30*/  FADD R43, R43, R42 ;  /* 0x0000002a2b2b7221 */ /* 0x000fc40000000000 */
[----:B------:R-:W-:Y:S02]  /*2e40*/  FADD R44, R44, R41 ;  /* 0x000000292c2c7221 */ /* 0x000fe40000000000 */
        /* <DEDUP_REMOVED lines=10> */
[----:B------:R-:W-:-:S03]  /*2ef0*/  FADD R54, R55, R54 ;  /* 0x0000003637367221 */ /* 0x000fc60000000000 */
[----:B------:R-:W0:Y:S04]  /*2f00*/  SHFL.BFLY PT, R41, R52, 0x2, 0x1f ;  /* 0x0c401f0034297f89 */ /* 0x000e2800000e0000 */
[----:B------:R-:W1:Y:S01]  /*2f10*/  SHFL.BFLY PT, R43, R54, 0x2, 0x1f ;  /* 0x0c401f00362b7f89 */ /* 0x000e6200000e0000 */
[----:B------:R-:W-:Y:S01]  /*2f20*/  HGMMA.64x64x16.F32 R56, R36, gdesc[UR12], R56, gsb0 ;  /* 0x00e0000c24387df0 */ /* 0x000fe20008000838 */
[----:B0-----:R-:W-:Y:S01]  /*2f30*/  FADD R41, R52, R41 ;  /* 0x0000002934297221 */ /* 0x001fe20000000000 */
[----:B-1----:R-:W-:-:S04]  /*2f40*/  FADD R43, R54, R43 ;  /* 0x0000002b362b7221 */ /* 0x002fc80000000000 */
[----:B------:R-:W0:Y:S04]  /*2f50*/  SHFL.BFLY PT, R40, R41, 0x1, 0x1f ;  /* 0x0c201f0029287f89 */ /* 0x000e2800000e0000 */
[----:B------:R-:W1:Y:S01]  /*2f60*/  SHFL.BFLY PT, R42, R43, 0x1, 0x1f ;  /* 0x0c201f002b2a7f89 */ /* 0x000e6200000e0000 */
[----:B------:R-:W-:-:S06]  /*2f70*/  UIADD3 UR4, UR4, 0x40, URZ ;  /* 0x0000004004047890 */ /* 0x000fcc000fffe03f */
[----:B------:R-:W-:Y:S01]  /*2f80*/  ISETP.LE.AND P0, PT, R135, UR4, PT ;  /* 0x0000000487007c0c */ /* 0x000fe2000bf03270 */
[----:B------:R-:W-:Y:S01]  /*2f90*/  IMAD R139, R123, 0x40, R139 ;  /* 0x000000407b8b7824 */ /* 0x000fe200078e028b */
[----:B------:R-:W-:Y:S01]  /*2fa0*/  LEA R137, R121, R137, 0x6 ;  /* 0x0000008979897211 */ /* 0x000fe200078e30ff */
[----:B------:R-:W-:Y:S01]  /*2fb0*/  IMAD.MOV.U32 R141, RZ, RZ, R142 ;  /* 0x000000ffff8d7224 */ /* 0x000fe200078e008e */
[----:B------:R-:W-:Y:S01]  /*2fc0*/  MOV R140, R53 ;  /* 0x00000035008c7202 */ /* 0x000fe20000000f00 */
[----:B0-----:R-:W-:Y:S01]  /*2fd0*/  FADD R40, R41, R40 ;  /* 0x0000002829287221 */ /* 0x001fe20000000000 */
[----:B-1----:R-:W-:-:S03]  /*2fe0*/  FADD R42, R43, R42 ;  /* 0x0000002a2b2a7221 */ /* 0x002fc60000000000 */
[----:B------:R-:W-:Y:S01]  /*2ff0*/  FFMA R136, R183, R136, R40 ;  /* 0x00000088b7887223 */ /* 0x000fe20000000028 */
[----:B------:R-:W-:Y:S01]  /*3000*/  FFMA R138, R143, R138, R42 ;  /* 0x0000008a8f8a7223 */ /* 0x000fe2000000002a */
[----:B------:R-:W-:Y:S02]  /*3010*/  WARPGROUP.DEPBAR.LE gsb0, 0x0 ;  /* 0x00008000000079c5 */ /* 0x000fe40000010000 */
[----:B------:R-:W-:Y:S05]  /*3020*/  @!P0 BRA `(.L_x_1) ;  /* 0xffffffe400d48947 */ /* 0x000fea000383ffff */
.L_x_0:
[----:B-1----:R-:W-:Y:S01]  /*3030*/  FMUL R4, R83, 0.25 ;  /* 0x3e80000053047820 */ /* 0x002fe20000400000 */
[----:B------:R-:W-:Y:S01]  /*3040*/  FMUL R3, R86, 0.25 ;  /* 0x3e80000056037820 */ /* 0x000fe20000400000 */
[----:B------:R-:W-:Y:S01]  /*3050*/  FSETP.GT.AND P0, PT, |R138|, 8.50705917302346158658e+37, PT ;  /* 0x7e8000008a00780b */ /* 0x000fe20003f04200 */
[----:B------:R-:W-:Y:S01]  /*3060*/  FMUL R2, R87, 0.25 ;  /* 0x3e80000057027820 */ /* 0x000fe20000400000 */
[----:B------:R-:W-:Y:S01]  /*3070*/  FMUL R5, R82, 0.25 ;  /* 0x3e80000052057820 */ /* 0x000fe20000400000 */
[----:B------:R-:W-:Y:S01]  /*3080*/  FSETP.GT.AND P1, PT, |R136|, 8.50705917302346158658e+37, PT ;  /* 0x7e8000008800780b */ /* 0x000fe20003f24200 */
[----:B------:R-:W0:Y:S01]  /*3090*/  LDC R88, c[0x0][0x278] ;  /* 0x00009e00ff587b82 */ /* 0x000e220000000800 */
[----:B------:R-:W-:Y:S01]  /*30a0*/  FSEL R14, R4, R83, P0 ;  /* 0x00000053040e7208 */ /* 0x000fe20000000000 */
[----:B------:R-:W-:Y:S01]  /*30b0*/  FMUL R4, R75, 0.25 ;  /* 0x3e8000004b047820 */ /* 0x000fe20000400000 */
        /* <DEDUP_REMOVED lines=42> */
[----:B------:R-:W-:Y:S01]  /*3360*/  FMUL R7, R62, 0.25 ;  /* 0x3e8000003e077820 */ /* 0x000fe20000400000 */
[----:B------:R-:W-:Y:S01]  /*3370*/  FSEL R69, R2, R69, P1 ;  /* 0x0000004502457208 */ /* 0x000fe20000800000 */
[----:B------:R-:W-:Y:S01]  /*3380*/  FMUL R2, R61, 0.25 ;  /* 0x3e8000003d027820 */ /* 0x000fe20000400000 */
[----:B------:R-:W-:Y:S01]  /*3390*/  FSEL R65, R4, R65, P1 ;  /* 0x0000004104417208 */ /* 0x000fe20000800000 */
[----:B------:R-:W-:Y:S01]  /*33a0*/  FMUL R4, R57, 0.25 ;  /* 0x3e80000039047820 */ /* 0x000fe20000400000 */
[----:B------:R-:W-:Y:S01]  /*33b0*/  FSEL R33, R3, R64, P1 ;  /* 0x0000004003217208 */ /* 0x000fe20000800000 */
[----:B------:R-:W-:Y:S01]  /*33c0*/  IMAD.SHL.U32 R3, R0, 0x8, RZ ;  /* 0x0000000800037824 */ /* 0x000fe200078e00ff */
[----:B------:R-:W-:Y:S01]  /*33d0*/  FSEL R27, R5, R68, P1 ;  /* 0x00000044051b7208 */ /* 0x000fe20000800000 */
[----:B------:R-:W-:Y:S01]  /*33e0*/  FMUL R5, R60, 0.25 ;  /* 0x3e8000003c057820 */ /* 0x000fe20000400000 */
[----:B------:R-:W-:Y:S01]  /*33f0*/  FSEL R62, R7, R62, P0 ;  /* 0x0000003e073e7208 */ /* 0x000fe20000000000 */
[----:B------:R-:W-:Y:S01]  /*3400*/  FMUL R6, R71, 0.25 ;  /* 0x3e80000047067820 */ /* 0x000fe20000400000 */
[----:B------:R-:W-:Y:S01]  /*3410*/  SHF.R.U32.HI R7, RZ, 0x7, R0 ;  /* 0x00000007ff077819 */ /* 0x000fe20000011600 */
[----:B------:R-:W-:Y:S01]  /*3420*/  ULDC.64 UR4, c[0x0][0x270] ;  /* 0x00009c0000047ab9 */ /* 0x000fe20000000a00 */
[----:B------:R-:W-:Y:S01]  /*3430*/  FSEL R61, R2, R61, P1 ;  /* 0x0000003d023d7208 */ /* 0x000fe20000800000 */
[----:B------:R-:W-:Y:S01]  /*3440*/  UIMAD UR4, UR6, UR4, URZ ;  /* 0x00000004060472a4 */ /* 0x000fe2000f8e023f */
[----:B------:R-:W-:-:S02]  /*3450*/  LOP3.LUT R2, R0, 0x7, RZ, 0xc0, !PT ;  /* 0x0000000700027812 */ /* 0x000fc400078ec0ff */
[----:B------:R-:W-:Y:S02]  /*3460*/  FSEL R57, R4, R57, P1 ;  /* 0x0000003904397208 */ /* 0x000fe40000800000 */
[----:B------:R-:W-:Y:S01]  /*3470*/  LOP3.LUT R4, R3, 0x780, RZ, 0xc0, !PT ;  /* 0x0000078003047812 */ /* 0x000fe200078ec0ff */
[----:B------:R-:W-:Y:S01]  /*3480*/  FMUL R3, R56, 0.25 ;  /* 0x3e80000038037820 */ /* 0x000fe20000400000 */
[----:B------:R-:W-:Y:S02]  /*3490*/  SGXT.U32 R7, R7, 0x1 ;  /* 0x000000010707781a */ /* 0x000fe40000000000 */
[----:B------:R-:W-:Y:S02]  /*34a0*/  FSEL R35, R5, R60, P1 ;  /* 0x0000003c05237208 */ /* 0x000fe40000800000 */
[----:B------:R-:W-:Y:S01]  /*34b0*/  LEA R5, R2, UR7, 0x4 ;  /* 0x0000000702057c11 */ /* 0x000fe2000f8e20ff */
[----:B0-----:R-:W-:Y:S01]  /*34c0*/  IMAD R36, R7, R88, RZ ;  /* 0x0000005807247224 */ /* 0x001fe200078e02ff */
[----:B------:R-:W-:-:S02]  /*34d0*/  LOP3.LUT R10, R0, 0x8, RZ, 0xc0, !PT ;  /* 0x00000008000a7812 */ /* 0x000fc400078ec0ff */
[----:B------:R-:W-:Y:S01]  /*34e0*/  FSEL R41, R3, R56, P1 ;  /* 0x0000003803297208 */ /* 0x000fe20000800000 */
[--C-:B------:R-:W-:Y:S02]  /*34f0*/  IMAD R7, R2, -0x8, R5.reuse ;  /* 0xfffffff802077824 */ /* 0x100fe400078e0205 */
[----:B------:R-:W-:Y:S01]  /*3500*/  FMUL R3, R138, 8388608 ;  /* 0x4b0000008a037820 */ /* 0x000fe20000400000 */
[----:B------:R-:W-:Y:S01]  /*3510*/  IMAD R5, R10, 0x100, R5 ;  /* 0x000001000a057824 */ /* 0x000fe200078e0205 */
[----:B------:R-:W-:Y:S01]  /*3520*/  FSETP.GEU.AND P3, PT, R138, 1.175494350822287508e-38, PT ;  /* 0x008000008a00780b */ /* 0x000fe20003f6e000 */
[----:B------:R-:W-:Y:S01]  /*3530*/  IMAD R38, R88, 0x2, R36 ;  /* 0x0000000258267824 */ /* 0x000fe200078e0224 */
[----:B------:R-:W-:Y:S01]  /*3540*/  SHF.L.U32 R2, R0, 0x2, RZ ;  /* 0x0000000200027819 */ /* 0x000fe200000006ff */
[----:B------:R-:W-:Y:S01]  /*3550*/  IMAD.IADD R56, R4, 0x1, R5 ;  /* 0x0000000104387824 */ /* 0x000fe200078e0205 */
[----:B------:R-:W-:Y:S01]  /*3560*/  FSEL R60, R3, R138, !P3 ;  /* 0x0000008a033c7208 */ /* 0x000fe20005800000 */
[----:B------:R-:W-:Y:S01]  /*3570*/  IMAD R40, R88, 0x2, R38 ;  /* 0x0000000258287824 */ /* 0x000fe200078e0226 */
[----:B------:R-:W-:Y:S01]  /*3580*/  LOP3.LUT R4, R2, 0x1c0, RZ, 0xc0, !PT ;  /* 0x000001c002047812 */ /* 0x000fe200078ec0ff */
[C---:B------:R-:W-:Y:S01]  /*3590*/  FMUL R2, R136.reuse, 8388608 ;  /* 0x4b00000088027820 */ /* 0x040fe20000400000 */
[----:B------:R-:W-:Y:S01]  /*35a0*/  BAR.SYNC.DEFER_BLOCKING 0x0 ;  /* 0x0000000000007b1d */ /* 0x000fe20000010000 */
[----:B------:R-:W-:Y:S01]  /*35b0*/  FSETP.GEU.AND P2, PT, R136, 1.175494350822287508e-38, PT ;  /* 0x008000008800780b */ /* 0x000fe20003f4e000 */
[----:B------:R-:W-:Y:S01]  /*35c0*/  VIADD R5, R60, 0xc0cafb0d ;  /* 0xc0cafb0d3c057836 */ /* 0x000fe20000000000 */
[----:B------:R-:W-:Y:S01]  /*35d0*/  FSETP.GEU.AND P4, PT, |R138|, 1.175494350822287508e-38, PT ;  /* 0x008000008a00780b */ /* 0x000fe20003f8e200 */
[----:B------:R-:W-:Y:S01]  /*35e0*/  IMAD.IADD R11, R4, 0x1, R7 ;  /* 0x00000001040b7824 */ /* 0x000fe200078e0207 */
[----:B------:R-:W-:Y:S01]  /*35f0*/  FSEL R75, R2, R136, !P2 ;  /* 0x00000088024b7208 */ /* 0x000fe20005000000 */
[----:B------:R-:W-:Y:S01]  /*3600*/  @P0 FMUL R138, R138, 0.25 ;  /* 0x3e8000008a8a0820 */ /* 0x000fe20000400000 */
[----:B------:R-:W-:-:S02]  /*3610*/  LOP3.LUT R7, R5, 0xff800000, RZ, 0xc0, !PT ;  /* 0xff80000005077812 */ /* 0x000fc400078ec0ff */
[----:B------:R-:W-:Y:S01]  /*3620*/  FSEL R5, RZ, -23, P3 ;  /* 0xc1b80000ff057808 */ /* 0x000fe20001800000 */
[C---:B------:R-:W-:Y:S01]  /*3630*/  VIADD R2, R75.reuse, 0xc0cafb0d ;  /* 0xc0cafb0d4b027836 */ /* 0x040fe20000000000 */
[----:B------:R-:W-:Y:S02]  /*3640*/  I2FP.F32.S32 R8, R7 ;  /* 0x0000000700087245 */ /* 0x000fe40000201400 */
[----:B------:R-:W-:Y:S02]  /*3650*/  FSEL R22, R6, R71, P0 ;  /* 0x0000004706167208 */ /* 0x000fe40000000000 */
[----:B------:R-:W-:Y:S01]  /*3660*/  LOP3.LUT R4, R2, 0xff800000, RZ, 0xc0, !PT ;  /* 0xff80000002047812 */ /* 0x000fe200078ec0ff */
[----:B------:R-:W-:Y:S01]  /*3670*/  @!P4 FMUL R138, R138, 16777216 ;  /* 0x4b8000008a8ac820 */ /* 0x000fe20000400000 */
[----:B------:R-:W-:Y:S01]  /*3680*/  LEA.HI R2, R10, R11, RZ, 0x1f ;  /* 0x0000000b0a027211 */ /* 0x000fe200078ff8ff */
[----:B------:R-:W-:Y:S01]  /*3690*/  FFMA.FTZ R10, R8, 1.1920928955078125e-07, R5 ;  /* 0x34000000080a7823 */ /* 0x000fe20000010005 */
[----:B------:R-:W-:Y:S01]  /*36a0*/  @!P4 FMUL R12, R12, 16777216 ;  /* 0x4b8000000c0cc820 */ /* 0x000fe20000400000 */
[----:B------:R-:W0:Y:S01]  /*36b0*/  MUFU.RCP R5, R138 ;  /* 0x0000008a00057308 */ /* 0x000e220000001000 */
[----:B------:R-:W-:Y:S01]  /*36c0*/  I2FP.F32.S32 R6, R4 ;  /* 0x0000000400067245 */ /* 0x000fe20000201400 */
[----:B------:R-:W-:-:S02]  /*36d0*/  IMAD.IADD R4, R75, 0x1, -R4 ;  /* 0x000000014b047824 */ /* 0x000fc400078e0a04 */
[----:B------:R-:W-:Y:S01]  /*36e0*/  @!P4 FMUL R86, R86, 16777216 ;  /* 0x4b8000005656c820 */ /* 0x000fe20000400000 */
        /* <DEDUP_REMOVED lines=13> */
[C---:B0-----:R-:W-:Y:S01]  /*37c0*/  FMUL R13, R5.reuse, R12 ;  /* 0x0000000c050d7220 */ /* 0x041fe20000400000 */
[----:B------:R-:W-:Y:S01]  /*37d0*/  @!P4 FMUL R58, R58, 16777216 ;  /* 0x4b8000003a3ac820 */ /* 0x000fe20000400000 */
[----:B------:R-:W-:Y:S01]  /*37e0*/  MOV R12, 0x3dc6b27f ;  /* 0x3dc6b27f000c7802 */ /* 0x000fe20000000f00 */
[----:B------:R-:W-:Y:S01]  /*37f0*/  FADD R8, R4, -1 ;  /* 0xbf80000004087421 */ /* 0x000fe20000000000 */
[----:B------:R-:W-:Y:S01]  /*3800*/  FSETP.GEU.AND P0, PT, |R136|, 1.175494350822287508e-38, PT ;  /* 0x008000008800780b */ /* 0x000fe20003f0e200 */
[C---:B------:R-:W-:Y:S01]  /*3810*/  FMUL R86, R5.reuse, R86 ;  /* 0x0000005605567220 */ /* 0x040fe20000400000 */
        /* <DEDUP_REMOVED lines=13> */
[----:B------:R-:W-:Y:S01]  /*38f0*/  FMUL R39, R5, R58 ;  /* 0x0000003a05277220 */ /* 0x000fe20000400000 */
[-C--:B------:R-:W-:Y:S01]  /*3900*/  FFMA.FTZ R5, R8, R12.reuse, -0.16845393180847167969 ;  /* 0xbe2c7f3008057423 */ /* 0x080fe2000001000c */
[----:B------:R-:W-:Y:S01]  /*3910*/  IADD3 R7, R60, -R7, RZ ;  /* 0x800000073c077210 */ /* 0x000fe20007ffe0ff */
[----:B------:R-:W-:Y:S01]  /*3920*/  @P1 FMUL R136, R136, 0.25 ;  /* 0x3e80000088881820 */ /* 0x000fe20000400000 */
[----:B------:R-:W-:Y:S01]  /*3930*/  FSEL R3, RZ, -23, P2 ;  /* 0xc1b80000ff037808 */ /* 0x000fe20001000000 */
[----:B------:R-:W-:Y:S01]  /*3940*/  FFMA.FTZ R5, R8, R5, 0.1716887056827545166 ;  /* 0x3e2fcf2a08057423 */ /* 0x000fe20000010005 */
[----:B------:R-:W-:Y:S01]  /*3950*/  @!P0 FMUL R85, R85, 16777216 ;  /* 0x4b80000055558820 */ /* 0x000fe20000400000 */
[----:B------:R-:W-:Y:S01]  /*3960*/  FADD R11, R7, -1 ;  /* 0xbf800000070b7421 */ /* 0x000fe20000000000 */
[----:B------:R-:W-:Y:S01]  /*3970*/  @!P0 FMUL R136, R136, 16777216 ;  /* 0x4b80000088888820 */ /* 0x000fe20000400000 */
[----:B------:R-:W-:Y:S01]  /*3980*/  FFMA.FTZ R5, R8, R5, -0.17900948226451873779 ;  /* 0xbe374e4308057423 */ /* 0x000fe20000010005 */
[----:B------:R-:W-:Y:S01]  /*3990*/  FFMA.FTZ R3, R6, 1.1920928955078125e-07, R3 ;  /* 0x3400000006037823 */ /* 0x000fe20000010003 */
[----:B------:R-:W-:Y:S01]  /*39a0*/  FFMA.FTZ R4, R11, R12, -0.16845393180847167969 ;  /* 0xbe2c7f300b047423 */ /* 0x000fe2000001000c */
[----:B------:R-:W0:Y:S01]  /*39b0*/  MUFU.RCP R6, R136 ;  /* 0x0000008800067308 */ /* 0x000e220000001000 */
[C---:B------:R-:W-:Y:S01]  /*39c0*/  FFMA.FTZ R5, R8.reuse, R5, 0.20512372255325317383 ;  /* 0x3e520bf408057423 */ /* 0x040fe20000010005 */
[----:B------:R-:W-:Y:S01]  /*39d0*/  @!P0 FMUL R9, R9, 16777216 ;  /* 0x4b80000009098820 */ /* 0x000fe20000400000 */
[----:B------:R-:W-:Y:S01]  /*39e0*/  FFMA.FTZ R4, R11, R4, 0.1716887056827545166 ;  /* 0x3e2fcf2a0b047423 */ /* 0x000fe20000010004 */
[----:B------:R-:W-:Y:S01]  /*39f0*/  @!P0 FMUL R81, R81, 16777216 ;  /* 0x4b80000051518820 */ /* 0x000fe20000400000 */
[C---:B------:R-:W-:Y:S01]  /*3a00*/  FFMA.FTZ R5, R8.reuse, R5, -0.24046532809734344482 ;  /* 0xbe763c8b08057423 */ /* 0x040fe20000010005 */
[----:B------:R-:W-:Y:S01]  /*3a10*/  @!P0 FMUL R17, R17, 16777216 ;  /* 0x4b80000011118820 */ /* 0x000fe20000400000 */
[----:B------:R-:W-:Y:S01]  /*3a20*/  FFMA.FTZ R4, R11, R4, -0.17900948226451873779 ;  /* 0xbe374e430b047423 */ /* 0x000fe20000010004 */
[----:B------:R-:W-:Y:S01]  /*3a30*/  @!P0 FMUL R77, R77, 16777216 ;  /* 0x4b8000004d4d8820 */ /* 0x000fe20000400000 */
[C---:B------:R-:W-:Y:S01]  /*3a40*/  FFMA.FTZ R5, R8.reuse, R5, 0.28857114911079406738 ;  /* 0x3e93bf9908057423 */ /* 0x040fe20000010005 */
[----:B------:R-:W-:Y:S01]  /*3a50*/  @!P0 FMUL R21, R21, 16777216 ;  /* 0x4b80000015158820 */ /* 0x000fe20000400000 */
[----:B------:R-:W-:Y:S01]  /*3a60*/  FFMA.FTZ R4, R11, R4, 0.20512372255325317383 ;  /* 0x3e520bf40b047423 */ /* 0x000fe20000010004 */
[----:B------:R-:W-:Y:S01]  /*3a70*/  @!P0 FMUL R73, R73, 16777216 ;  /* 0x4b80000049498820 */ /* 0x000fe20000400000 */
[C---:B------:R-:W-:Y:S01]  /*3a80*/  FFMA.FTZ R5, R8.reuse, R5, -0.36067417263984680176 ;  /* 0xbeb8aa4908057423 */ /* 0x040fe20000010005 */
        /* <DEDUP_REMOVED lines=9> */
[C---:B------:R-:W-:Y:S01]  /*3b20*/  FFMA.FTZ R4, R11.reuse, R4, -0.24046532809734344482 ;  /* 0xbe763c8b0b047423 */ /* 0x040fe20000010004 */
[----:B------:R-:W-:Y:S01]  /*3b30*/  FFMA.FTZ R7, R8, R5, 0.48089820146560668945 ;  /* 0x3ef6384a08077423 */ /* 0x000fe20000010005 */
[C---:B0-----:R-:W-:Y:S01]  /*3b40*/  FMUL R85, R6.reuse, R85 ;  /* 0x0000005506557220 */ /* 0x041fe20000400000 */
        /* <DEDUP_REMOVED lines=15> */
[----:B------:R-:W-:Y:S01]  /*3c40*/  FFMA.FTZ R6, R11, R4, 0.28857114911079406738 ;  /* 0x3e93bf990b067423 */ /* 0x000fe20000010004 */
[----:B------:R-:W-:Y:S01]  /*3c50*/  FFMA.FTZ R7, R8, R7, -0.72134751081466674805 ;  /* 0xbf38aa3b08077423 */ /* 0x000fe20000010007 */
[----:B------:R-:W-:-:S02]  /*3c60*/  LOP3.LUT R87, R0, 0xff, RZ, 0xc0, !PT ;  /* 0x000000ff00577812 */ /* 0x000fc400078ec0ff */
[----:B------:R-:W-:Y:S01]  /*3c70*/  FFMA.FTZ R6, R11, R6, -0.36067417263984680176 ;  /* 0xbeb8aa490b067423 */ /* 0x000fe20000010006 */
[C---:B------:R-:W-:Y:S01]  /*3c80*/  FMUL R7, R8.reuse, R7 ;  /* 0x0000000708077220 */ /* 0x040fe20000400000 */
[----:B------:R-:W-:Y:S02]  /*3c90*/  F2FP.F16.F32.PACK_AB R5, R61, R12 ;  /* 0x0000000c3d05723e */ /* 0x000fe400000000ff */
[----:B------:R-:W-:Y:S01]  /*3ca0*/  FFMA.FTZ R12, R11, R6, 0.48089820146560668945 ;  /* 0x3ef6384a0b0c7423 */ /* 0x000fe20000010006 */
[----:B------:R-:W-:Y:S01]  /*3cb0*/  FMUL R9, R8, R7 ;  /* 0x0000000708097220 */ /* 0x000fe20000400000 */
[----:B------:R-:W-:Y:S02]  /*3cc0*/  F2FP.F16.F32.PACK_AB R4, R35, R34 ;  /* 0x000000222304723e */ /* 0x000fe400000000ff */
[----:B------:R-:W-:Y:S01]  /*3cd0*/  F2FP.F16.F32.PACK_AB R6, R62, R39 ;  /* 0x000000273e06723e */ /* 0x000fe200000000ff */
[----:B------:R-:W-:Y:S01]  /*3ce0*/  FFMA.FTZ R12, R11, R12, -0.72134751081466674805 ;  /* 0xbf38aa3b0b0c7423 */ /* 0x000fe2000001000c */
[----:B------:R-:W-:Y:S01]  /*3cf0*/  F2FP.F16.F32.PACK_AB R7, R32, R37 ;  /* 0x000000252007723e */ /* 0x000fe200000000ff */
[----:B------:R-:W-:Y:S01]  /*3d00*/  FFMA.FTZ R8, R8, 1.4426950216293334961, R9 ;  /* 0x3fb8aa3b08087823 */ /* 0x000fe20000010009 */
[----:B------:R-:W-:Y:S01]  /*3d10*/  LEA R87, R87, UR7, 0x4 ;  /* 0x0000000757577c11 */ /* 0x000fe2000f8e20ff */
[----:B------:R-:W-:Y:S01]  /*3d20*/  FMUL R12, R11, R12 ;  /* 0x0000000c0b0c7220 */ /* 0x000fe20000400000 */
[----:B------:R-:W-:Y:S01]  /*3d30*/  ISETP.GE.U32.AND P2, PT, R60, 0x7f800000, PT ;  /* 0x7f8000003c00780c */ /* 0x000fe20003f46070 */
[----:B------:R-:W-:Y:S01]  /*3d40*/  STSM.16.M88.4 [R56], R4 ;  /* 0x0000000438007844 */ /* 0x000fe20000000200 */
[----:B------:R-:W-:Y:S01]  /*3d50*/  ISETP.GE.U32.AND P1, PT, R75, 0x7f800000, PT ;  /* 0x7f8000004b00780c */ /* 0x000fe20003f26070 */
[----:B------:R-:W-:Y:S01]  /*3d60*/  FMUL R12, R11, R12 ;  /* 0x0000000c0b0c7220 */ /* 0x000fe20000400000 */
[----:B------:R-:W-:Y:S01]  /*3d70*/  FADD R3, R3, R8 ;  /* 0x0000000803037221 */ /* 0x000fe20000000000 */
[----:B------:R-:W-:Y:S01]  /*3d80*/  BAR.SYNC.DEFER_BLOCKING 0x0 ;  /* 0x0000000000007b1d */ /* 0x000fe20000010000 */
[----:B------:R-:W-:Y:S01]  /*3d90*/  LEA R42, R88, R40, 0x1 ;  /* 0x00000028582a7211 */ /* 0x000fe200078e08ff */
[----:B------:R-:W-:Y:S01]  /*3da0*/  FFMA.FTZ R11, R11, 1.4426950216293334961, R12 ;  /* 0x3fb8aa3b0b0b7823 */ /* 0x000fe2000001000c */
[----:B------:R-:W-:Y:S01]  /*3db0*/  F2FP.F16.F32.PACK_AB R24, R21, R24 ;  /* 0x000000181518723e */ /* 0x000fe200000000ff */
[----:B------:R-:W-:Y:S01]  /*3dc0*/  IMAD R12, R134, UR5, RZ ;  /* 0x00000005860c7c24 */ /* 0x000fe2000f8e02ff */
[----:B------:R-:W-:Y:S01]  /*3dd0*/  F2FP.F16.F32.PACK_AB R25, R77, R22 ;  /* 0x000000164d19723e */ /* 0x000fe200000000ff */
[----:B------:R-:W-:Y:S01]  /*3de0*/  FADD R52, R10, R11 ;  /* 0x0000000b0a347221 */ /* 0x000fe20000000000 */
[----:B------:R-:W-:Y:S01]  /*3df0*/  F2FP.F16.F32.PACK_AB R10, R70, R31 ;  /* 0x0000001f460a723e */ /* 0x000fe200000000ff */
[----:B------:R-:W-:Y:S01]  /*3e00*/  IMAD R43, R88, 0x2, R42 ;  /* 0x00000002582b7824 */ /* 0x000fe200078e022a */
[----:B------:R-:W-:Y:S01]  /*3e10*/  @P2 MOV R9, 0x7f800000 ;  /* 0x7f80000000092802 */ /* 0x000fe20000000f00 */
[----:B------:R-:W-:Y:S01]  /*3e20*/  @P1 IMAD.MOV.U32 R8, RZ, RZ, 0x7f800000 ;  /* 0x7f800000ff081424 */ /* 0x000fe200078e00ff */
[----:B------:R-:W-:Y:S01]  /*3e30*/  F2FP.F16.F32.PACK_AB R11, R26, R29 ;  /* 0x0000001d1a0b723e */ /* 0x000fe200000000ff */
[----:B------:R-:W0:Y:S01]  /*3e40*/  LDC.64 R32, c[0x0][0x228] ;  /* 0x00008a00ff207b82 */ /* 0x000e220000000a00 */
[----:B------:R-:W-:Y:S01]  /*3e50*/  LEA R44, R88, R43, 0x1 ;  /* 0x0000002b582c7211 */ /* 0x000fe200078e08ff */
[----:B------:R-:W-:Y:S01]  /*3e60*/  @P1 FFMA.FTZ R3, R75, R8, +INF ;  /* 0x7f8000004b031423 */ /* 0x000fe20000010008 */
[----:B------:R-:W-:Y:S01]  /*3e70*/  @P2 FFMA.FTZ R52, R60, R9, +INF ;  /* 0x7f8000003c342423 */ /* 0x000fe20000010009 */
[----:B------:R-:W-:Y:S01]  /*3e80*/  F2FP.F16.F32.PACK_AB R8, R27, R30 ;  /* 0x0000001e1b08723e */ /* 0x000fe200000000ff */
[----:B------:R-:W-:Y:S01]  /*3e90*/  USHF.L.U32 UR5, UR4, 0x1, URZ ;  /* 0x0000000104057899 */ /* 0x000fe2000800063f */
[----:B------:R-:W-:Y:S01]  /*3ea0*/  F2FP.F16.F32.PACK_AB R9, R69, R28 ;  /* 0x0000001c4509723e */ /* 0x000fe200000000ff */
[----:B------:R-:W-:Y:S01]  /*3eb0*/  IMAD R45, R88, 0x2, R44 ;  /* 0x00000002582d7824 */ /* 0x000fe200078e022c */
[----:B------:R-:W-:-:S02]  /*3ec0*/  F2FP.F16.F32.PACK_AB R26, R78, R23 ;  /* 0x000000174e1a723e */ /* 0x000fc400000000ff */
[----:B------:R-:W-:Y:S01]  /*3ed0*/  F2FP.F16.F32.PACK_AB R27, R19, R20 ;  /* 0x00000014131b723e */ /* 0x000fe200000000ff */
[----:B------:R-:W-:Y:S01]  /*3ee0*/  IMAD R46, R88, 0x2, R45 ;  /* 0x00000002582e7824 */ /* 0x000fe200078e022d */
[----:B------:R-:W1:Y:S01]  /*3ef0*/  LDS.128 R4, [R87] ;  /* 0x0000000057047984 */ /* 0x000e620000000c00 */
[----:B------:R-:W-:Y:S01]  /*3f00*/  F2FP.F16.F32.PACK_AB R31, R13, R16 ;  /* 0x000000100d1f723e */ /* 0x000fe200000000ff */
[----:B------:R-:W-:Y:S01]  /*3f10*/  IMAD.SHL.U32 R19, R12, 0x2, RZ ;  /* 0x000000020c137824 */ /* 0x000fe200078e00ff */
[----:B------:R-:W-:Y:S01]  /*3f20*/  F2FP.F16.F32.PACK_AB R28, R14, R17 ;  /* 0x000000110e1c723e */ /* 0x000fe200000000ff */
[----:B------:R-:W-:Y:S01]  /*3f30*/  BAR.SYNC.DEFER_BLOCKING 0x0 ;  /* 0x0000000000007b1d */ /* 0x000fe20000010000 */
[----:B------:R-:W-:Y:S01]  /*3f40*/  LEA R47, R88, R46, 0x1 ;  /* 0x0000002e582f7211 */ /* 0x000fe200078e08ff */
[----:B------:R-:W-:Y:S01]  /*3f50*/  IMAD.HI R16, R12, 0x2, RZ ;  /* 0x000000020c107827 */ /* 0x000fe200078e02ff */
[----:B------:R-:W-:Y:S02]  /*3f60*/  F2FP.F16.F32.PACK_AB R30, R86, R15 ;  /* 0x0000000f561e723e */ /* 0x000fe400000000ff */
[----:B------:R-:W-:Y:S01]  /*3f70*/  FSETP.NEU.AND P0, PT, R75, RZ, PT ;  /* 0x000000ff4b00720b */ /* 0x000fe20003f0d000 */
[----:B------:R-:W-:Y:S01]  /*3f80*/  IMAD R48, R88, 0x2, R47 ;  /* 0x0000000258307824 */ /* 0x000fe200078e022f */
[----:B------:R-:W-:-:S02]  /*3f90*/  F2FP.F16.F32.PACK_AB R29, R85, R18 ;  /* 0x00000012551d723e */ /* 0x000fc400000000ff */
[----:B0-----:R-:W-:Y:S01]  /*3fa0*/  IADD3 R80, P2, P3, R19, UR5, R32 ;  /* 0x0000000513507c10 */ /* 0x001fe2000fb5e020 */
[----:B------:R-:W-:Y:S01]  /*3fb0*/  UIMAD.WIDE UR4, UR4, 0x2, URZ ;  /* 0x00000002040478a5 */ /* 0x000fe2000f8e023f */
[----:B------:R-:W-:Y:S02]  /*3fc0*/  LEA R49, R88, R48, 0x1 ;  /* 0x0000003058317211 */ /* 0x000fe400078e08ff */
[-C--:B------:R-:W-:Y:S02]  /*3fd0*/  LEA R18, P4, R38, R80.reuse, 0x1 ;  /* 0x0000005026127211 */ /* 0x080fe400078808ff */
[----:B------:R-:W-:Y:S02]  /*3fe0*/  LEA R50, R88, R49, 0x1 ;  /* 0x0000003158327211 */ /* 0x000fe400078e08ff */
[----:B------:R-:W-:Y:S01]  /*3ff0*/  IADD3.X R86, R16, UR5, R33, P2, P3 ;  /* 0x0000000510567c10 */ /* 0x000fe200097e6421 */
[----:B------:R-:W-:Y:S01]  /*4000*/  ULDC UR4, c[0x0][0x27c] ;  /* 0x00009f0000047ab9 */ /* 0x000fe20000000800 */
[-C--:B------:R-:W-:Y:S01]  /*4010*/  LEA R16, P2, R36, R80.reuse, 0x1 ;  /* 0x0000005024107211 */ /* 0x080fe200078408ff */
[----:B------:R-:W-:Y:S01]  /*4020*/  IMAD R51, R88, 0x2, R50 ;  /* 0x0000000258337824 */ /* 0x000fe200078e0232 */
[----:B------:R-:W-:Y:S01]  /*4030*/  LEA R20, P3, R40, R80, 0x1 ;  /* 0x0000005028147211 */ /* 0x000fe200078608ff */
[----:B------:R-:W-:Y:S01]  /*4040*/  UIMAD UR4, UR6, UR4, URZ ;  /* 0x00000004060472a4 */ /* 0x000fe2000f8e023f */
[----:B------:R-:W-:Y:S01]  /*4050*/  LEA.HI.X.SX32 R17, R36, R86, 0x1, P2 ;  /* 0x0000005624117211 */ /* 0x000fe200010f0eff */
[----:B------:R-:W-:Y:S01]  /*4060*/  STSM.16.M88.4 [R56], R8 ;  /* 0x0000000838007844 */ /* 0x000fe20000000200 */
[C---:B------:R-:W-:Y:S01]  /*4070*/  IMAD R54, R88.reuse, 0x2, R51 ;  /* 0x0000000258367824 */ /* 0x040fe200078e0233 */
[----:B------:R-:W-:Y:S03]  /*4080*/  BAR.SYNC.DEFER_BLOCKING 0x0 ;  /* 0x0000000000007b1d */ /* 0x000fe60000010000 */
[----:B------:R-:W-:Y:S01]  /*4090*/  IMAD R55, R88, 0x2, R54 ;  /* 0x0000000258377824 */ /* 0x000fe200078e0236 */
[----:B------:R-:W-:Y:S01]  /*40a0*/  LEA R22, P6, R42, R80, 0x1 ;  /* 0x000000502a167211 */ /* 0x000fe200078c08ff */
[----:B------:R-:W-:Y:S01]  /*40b0*/  USHF.L.U32 UR6, UR4, 0x2, URZ ;  /* 0x0000000204067899 */ /* 0x000fe2000800063f */
[-C--:B------:R-:W-:Y:S01]  /*40c0*/  LEA.HI.X.SX32 R19, R38, R86.reuse, 0x1, P4 ;  /* 0x0000005626137211 */ /* 0x080fe200020f0eff */
[----:B------:R-:W-:Y:S01]  /*40d0*/  IMAD R57, R88, 0x2, R55 ;  /* 0x0000000258397824 */ /* 0x000fe200078e0237 */
[-C--:B------:R-:W-:Y:S01]  /*40e0*/  LEA.HI.X.SX32 R21, R40, R86.reuse, 0x1, P3 ;  /* 0x0000005628157211 */ /* 0x080fe200018f0eff */
[----:B------:R-:W-:Y:S01]  /*40f0*/  UIMAD.WIDE UR4, UR4, 0x4, URZ ;  /* 0x00000004040478a5 */ /* 0x000fe2000f8e023f */
[----:B------:R-:W-:Y:S01]  /*4100*/  LEA.HI.X.SX32 R23, R42, R86, 0x1, P6 ;  /* 0x000000562a177211 */ /* 0x000fe200030f0eff */
[----:B------:R-:W-:Y:S01]  /*4110*/  IMAD R59, R88, 0x2, R57 ;  /* 0x00000002583b7824 */ /* 0x000fe200078e0239 */
[----:B------:R-:W-:-:S02]  /*4120*/  LEA R32, P6, R47, R80, 0x1 ;  /* 0x000000502f207211 */ /* 0x000fc400078c08ff */
[----:B------:R-:W-:Y:S02]  /*4130*/  FSETP.NEU.AND P1, PT, R60, RZ, PT ;  /* 0x000000ff3c00720b */ /* 0x000fe40003f2d000 */
[----:B------:R-:W-:Y:S02]  /*4140*/  LEA R61, R88, R59, 0x1 ;  /* 0x0000003b583d7211 */ /* 0x000fe400078e08ff */
[----:B------:R-:W-:Y:S02]  /*4150*/  LEA.HI.X.SX32 R33, R47, R86, 0x1, P6 ;  /* 0x000000562f217211 */ /* 0x000fe400030f0eff */
[----:B------:R-:W-:Y:S01]  /*4160*/  LEA R42, P6, R54, R80, 0x1 ;  /* 0x00000050362a7211 */ /* 0x000fe200078c08ff */
[----:B------:R-:W-:Y:S01]  /*4170*/  IMAD R63, R88, 0x2, R61 ;  /* 0x00000002583f7824 */ /* 0x000fe200078e023d */
[----:B------:R-:W-:Y:S02]  /*4180*/  FSEL R3, R3, -INF , P0 ;  /* 0xff80000003037808 */ /* 0x000fe40000000000 */
[----:B------:R-:W-:Y:S01]  /*4190*/  FSEL R52, R52, -INF , P1 ;  /* 0xff80000034347808 */ /* 0x000fe20000800000 */
[----:B------:R-:W-:Y:S01]  /*41a0*/  IMAD R65, R88, 0x2, R63 ;  /* 0x0000000258417824 */ /* 0x000fe200078e023f */
[----:B------:R-:W0:Y:S01]  /*41b0*/  LDS.128 R8, [R87] ;  /* 0x0000000057087984 */ /* 0x000e220000000c00 */
[----:B------:R-:W-:-:S02]  /*41c0*/  FFMA R142, R3, 0.69314718246459960938, R142 ;  /* 0x3f317218038e7823 */ /* 0x000fc4000000008e */
[----:B------:R-:W-:Y:S01]  /*41d0*/  FFMA R143, R52, 0.69314718246459960938, R53 ;  /* 0x3f317218348f7823 */ /* 0x000fe20000000035 */
[----:B------:R-:W-:Y:S01]  /*41e0*/  BAR.SYNC.DEFER_BLOCKING 0x0 ;  /* 0x0000000000007b1d */ /* 0x000fe20000010000 */
[----:B------:R-:W-:-:S05]  /*41f0*/  LEA R67, R88, R65, 0x1 ;  /* 0x0000004158437211 */ /* 0x000fca00078e08ff */
[----:B------:R-:W-:-:S04]  /*4200*/  IMAD R71, R88, 0x2, R67 ;  /* 0x0000000258477824 */ /* 0x000fc800078e0243 */
[----:B------:R-:W-:-:S04]  /*4210*/  IMAD R72, R88, 0x2, R71 ;  /* 0x0000000258487824 */ /* 0x000fc800078e0247 */
[----:B------:R-:W-:-:S05]  /*4220*/  IMAD R73, R88, 0x2, R72 ;  /* 0x0000000258497824 */ /* 0x000fca00078e0248 */
[C---:B------:R-:W-:Y:S01]  /*4230*/  LEA R69, R88.reuse, R73, 0x1 ;  /* 0x0000004958457211 */ /* 0x040fe200078e08ff */
[----:B------:R2:W-:Y:S04]  /*4240*/  STSM.16.M88.4 [R56], R24 ;  /* 0x0000001838007844 */ /* 0x0005e80000000200 */
[C---:B------:R-:W-:Y:S01]  /*4250*/  IMAD R75, R88.reuse, 0x2, R69 ;  /* 0x00000002584b7824 */ /* 0x040fe200078e0245 */
[----:B------:R-:W-:Y:S03]  /*4260*/  BAR.SYNC.DEFER_BLOCKING 0x0 ;  /* 0x0000000000007b1d */ /* 0x000fe60000010000 */
[----:B------:R-:W-:-:S05]  /*4270*/  IMAD R79, R88, 0x2, R75 ;  /* 0x00000002584f7824 */ /* 0x000fca00078e024b */
[----:B------:R-:W-:-:S05]  /*4280*/  LEA R81, R88, R79, 0x1 ;  /* 0x0000004f58517211 */ /* 0x000fca00078e08ff */
[----:B------:R-:W-:Y:S01]  /*4290*/  IMAD R77, R88, 0x2, R81 ;  /* 0x00000002584d7824 */ /* 0x000fe200078e0251 */
[CC--:B--2---:R-:W-:Y:S02]  /*42a0*/  LEA R24, P5, R43.reuse, R80.reuse, 0x1 ;  /* 0x000000502b187211 */ /* 0x0c4fe400078a08ff */
[----:B------:R-:W-:Y:S02]  /*42b0*/  LEA R26, P2, R44, R80, 0x1 ;  /* 0x000000502c1a7211 */ /* 0x000fe400078408ff */
[----:B------:R-:W-:Y:S02]  /*42c0*/  LEA.HI.X.SX32 R25, R43, R86, 0x1, P5 ;  /* 0x000000562b197211 */ /* 0x000fe400028f0eff */
[----:B------:R-:W-:Y:S02]  /*42d0*/  LEA R34, P5, R48, R80, 0x1 ;  /* 0x0000005030227211 */ /* 0x000fe400078a08ff */
[----:B------:R-:W-:Y:S02]  /*42e0*/  LEA.HI.X.SX32 R27, R44, R86, 0x1, P2 ;  /* 0x000000562c1b7211 */ /* 0x000fe400010f0eff */
[----:B------:R-:W-:Y:S01]  /*42f0*/  LEA R36, P2, R49, R80, 0x1 ;  /* 0x0000005031247211 */ /* 0x000fe200078408ff */
[----:B------:R-:W2:Y:S01]  /*4300*/  LDS.128 R12, [R87] ;  /* 0x00000000570c7984 */ /* 0x000ea20000000c00 */
[----:B------:R-:W-:Y:S01]  /*4310*/  LEA.HI.X.SX32 R35, R48, R86, 0x1, P5 ;  /* 0x0000005630237211 */ /* 0x000fe200028f0eff */
[----:B------:R-:W-:Y:S01]  /*4320*/  BAR.SYNC.DEFER_BLOCKING 0x0 ;  /* 0x0000000000007b1d */ /* 0x000fe20000010000 */
[----:B------:R-:W-:-:S02]  /*4330*/  LEA R44, P5, R55, R80, 0x1 ;  /* 0x00000050372c7211 */ /* 0x000fc400078a08ff */
[-C--:B------:R-:W-:Y:S02]  /*4340*/  LEA.HI.X.SX32 R37, R49, R86.reuse, 0x1, P2 ;  /* 0x0000005631257211 */ /* 0x080fe400010f0eff */
[----:B------:R-:W-:Y:S02]  /*4350*/  LEA R82, R88, R77, 0x1 ;  /* 0x0000004d58527211 */ /* 0x000fe400078e08ff */
[----:B------:R-:W-:Y:S02]  /*4360*/  LEA.HI.X.SX32 R43, R54, R86, 0x1, P6 ;  /* 0x00000056362b7211 */ /* 0x000fe400030f0eff */
[----:B------:R-:W-:Y:S01]  /*4370*/  LEA R54, P6, R63, R80, 0x1 ;  /* 0x000000503f367211 */ /* 0x000fe200078c08ff */
[----:B------:R-:W-:-:S04]  /*4380*/  IMAD R83, R88, 0x2, R82 ;  /* 0x0000000258537824 */ /* 0x000fc800078e0252 */
[----:B------:R-:W-:Y:S01]  /*4390*/  IMAD R84, R88, 0x2, R83 ;  /* 0x0000000258547824 */ /* 0x000fe200078e0253 */
[----:B------:R3:W-:Y:S01]  /*43a0*/  STSM.16.M88.4 [R56], R28 ;  /* 0x0000001c38007844 */ /* 0x0007e20000000200 */
[----:B------:R-:W-:Y:S01]  /*43b0*/  BAR.SYNC.DEFER_BLOCKING 0x0 ;  /* 0x0000000000007b1d */ /* 0x000fe20000010000 */
[CC--:B---3--:R-:W-:Y:S02]  /*43c0*/  LEA R28, P4, R45.reuse, R80.reuse, 0x1 ;  /* 0x000000502d1c7211 */ /* 0x0c8fe400078808ff */
[----:B------:R-:W-:Y:S02]  /*43d0*/  LEA R30, P3, R46, R80, 0x1 ;  /* 0x000000502e1e7211 */ /* 0x000fe400078608ff */
[----:B------:R-:W-:Y:S02]  /*43e0*/  LEA.HI.X.SX32 R29, R45, R86, 0x1, P4 ;  /* 0x000000562d1d7211 */ /* 0x000fe400020f0eff */
[----:B------:R-:W-:Y:S02]  /*43f0*/  LEA R38, P4, R50, R80, 0x1 ;  /* 0x0000005032267211 */ /* 0x000fe400078808ff */
[----:B------:R-:W-:-:S02]  /*4400*/  LEA.HI.X.SX32 R31, R46, R86, 0x1, P3 ;  /* 0x000000562e1f7211 */ /* 0x000fc400018f0eff */
[-C--:B------:R-:W-:Y:S02]  /*4410*/  LEA R40, P3, R51, R80.reuse, 0x1 ;  /* 0x0000005033287211 */ /* 0x080fe400078608ff */
[----:B------:R-:W-:Y:S01]  /*4420*/  LEA R46, P2, R57, R80, 0x1 ;  /* 0x00000050392e7211 */ /* 0x000fe200078408ff */
[----:B-1----:R1:W-:Y:S01]  /*4430*/  STG.E.U16 desc[UR20][R16.64], R4 ;  /* 0x0000000410007986 */ /* 0x0023e2000c101514 */
[----:B------:R-:W-:Y:S02]  /*4440*/  LEA.HI.X.SX32 R39, R50, R86, 0x1, P4 ;  /* 0x0000005632277211 */ /* 0x000fe400020f0eff */
[----:B------:R-:W-:Y:S01]  /*4450*/  LEA R48, P4, R59, R80, 0x1 ;  /* 0x000000503b307211 */ /* 0x000fe200078808ff */
[----:B------:R3:W-:Y:S01]  /*4460*/  STG.E.U16 desc[UR20][R18.64], R5 ;  /* 0x0000000512007986 */ /* 0x0007e2000c101514 */
[-C--:B------:R-:W-:Y:S02]  /*4470*/  LEA.HI.X.SX32 R45, R55, R86.reuse, 0x1, P5 ;  /* 0x00000056372d7211 */ /* 0x080fe400028f0eff */
[----:B------:R-:W-:Y:S01]  /*4480*/  LEA.HI.X.SX32 R41, R51, R86, 0x1, P3 ;  /* 0x0000005633297211 */ /* 0x000fe200018f0eff */
[----:B------:R4:W-:Y:S01]  /*4490*/  STG.E.U16 desc[UR20][R20.64], R6 ;  /* 0x0000000614007986 */ /* 0x0009e2000c101514 */
[----:B------:R-:W-:-:S02]  /*44a0*/  LEA R56, P5, R65, R80, 0x1 ;  /* 0x0000005041387211 */ /* 0x000fc400078a08ff */
[----:B------:R-:W-:Y:S01]  /*44b0*/  LEA.HI.X.SX32 R47, R57, R86, 0x1, P2 ;  /* 0x00000056392f7211 */ /* 0x000fe200010f0eff */
[----:B------:R5:W-:Y:S01]  /*44c0*/  STG.E.U16 desc[UR20][R22.64], R7 ;  /* 0x0000000716007986 */ /* 0x000be2000c101514 */
[-C--:B------:R-:W-:Y:S02]  /*44d0*/  LEA R50, P3, R61, R80.reuse, 0x1 ;  /* 0x000000503d327211 */ /* 0x080fe400078608ff */
[----:B------:R-:W-:Y:S02]  /*44e0*/  LEA R58, P2, R67, R80, 0x1 ;  /* 0x00000050433a7211 */ /* 0x000fe400078408ff */
[----:B------:R-:W-:Y:S02]  /*44f0*/  LEA.HI.X.SX32 R49, R59, R86, 0x1, P4 ;  /* 0x000000563b317211 */ /* 0x000fe400020f0eff */
[----:B------:R-:W-:Y:S02]  /*4500*/  LEA R60, P4, R71, R80, 0x1 ;  /* 0x00000050473c7211 */ /* 0x000fe400078808ff */
[----:B------:R-:W-:-:S02]  /*4510*/  LEA.HI.X.SX32 R57, R65, R86, 0x1, P5 ;  /* 0x0000005641397211 */ /* 0x000fc400028f0eff */
[-C--:B------:R-:W-:Y:S02]  /*4520*/  LEA.HI.X.SX32 R51, R61, R86.reuse, 0x1, P3 ;  /* 0x000000563d337211 */ /* 0x080fe400018f0eff */
[----:B------:R-:W-:Y:S02]  /*4530*/  LEA.HI.X.SX32 R55, R63, R86, 0x1, P6 ;  /* 0x000000563f377211 */ /* 0x000fe400030f0eff */
[----:B------:R-:W-:Y:S02]  /*4540*/  LEA R66, P5, R69, R80, 0x1 ;  /* 0x0000005045427211 */ /* 0x000fe400078a08ff */
[----:B------:R-:W-:Y:S02]  /*4550*/  LEA.HI.X.SX32 R59, R67, R86, 0x1, P2 ;  /* 0x00000056433b7211 */ /* 0x000fe400010f0eff */
[-C--:B------:R-:W-:Y:S02]  /*4560*/  LEA R62, P3, R72, R80.reuse, 0x1 ;  /* 0x00000050483e7211 */ /* 0x080fe400078608ff */
[----:B------:R-:W-:-:S02]  /*4570*/  LEA R64, P6, R73, R80, 0x1 ;  /* 0x0000005049407211 */ /* 0x000fc400078c08ff */
[----:B------:R-:W-:Y:S02]  /*4580*/  LEA R68, P2, R75, R80, 0x1 ;  /* 0x000000504b447211 */ /* 0x000fe400078408ff */
[----:B------:R-:W-:Y:S02]  /*4590*/  LEA.HI.X.SX32 R61, R71, R86, 0x1, P4 ;  /* 0x00000056473d7211 */ /* 0x000fe400020f0eff */
[----:B------:R-:W-:Y:S02]  /*45a0*/  LEA R70, P4, R79, R80, 0x1 ;  /* 0x000000504f467211 */ /* 0x000fe400078808ff */
[-C--:B------:R-:W-:Y:S02]  /*45b0*/  LEA.HI.X.SX32 R67, R69, R86.reuse, 0x1, P5 ;  /* 0x0000005645437211 */ /* 0x080fe400028f0eff */
[-C--:B------:R-:W-:Y:S02]  /*45c0*/  LEA.HI.X.SX32 R63, R72, R86.reuse, 0x1, P3 ;  /* 0x00000056483f7211 */ /* 0x080fe400018f0eff */
[----:B------:R-:W-:-:S02]  /*45d0*/  LEA.HI.X.SX32 R65, R73, R86, 0x1, P6 ;  /* 0x0000005649417211 */ /* 0x000fc400030f0eff */
[----:B------:R-:W-:Y:S02]  /*45e0*/  LEA.HI.X.SX32 R69, R75, R86, 0x1, P2 ;  /* 0x000000564b457211 */ /* 0x000fe400010f0eff */
[-C--:B------:R-:W-:Y:S02]  /*45f0*/  LEA R72, P3, R81, R80.reuse, 0x1 ;  /* 0x0000005051487211 */ /* 0x080fe400078608ff */
[-C--:B------:R-:W-:Y:S02]  /*4600*/  LEA R74, P6, R77, R80.reuse, 0x1 ;  /* 0x000000504d4a7211 */ /* 0x080fe400078c08ff */
[-C--:B------:R-:W-:Y:S02]  /*4610*/  LEA R76, P5, R82, R80.reuse, 0x1 ;  /* 0x00000050524c7211 */ /* 0x080fe400078a08ff */
[----:B------:R-:W-:Y:S02]  /*4620*/  LEA R78, P2, R83, R80, 0x1 ;  /* 0x00000050534e7211 */ /* 0x000fe400078408ff */
[----:B------:R-:W-:-:S02]  /*4630*/  LEA.HI.X.SX32 R71, R79, R86, 0x1, P4 ;  /* 0x000000564f477211 */ /* 0x000fc400020f0eff */
[----:B------:R-:W-:Y:S02]  /*4640*/  LEA R80, P4, R84, R80, 0x1 ;  /* 0x0000005054507211 */ /* 0x000fe400078808ff */
[-C--:B------:R-:W-:Y:S02]  /*4650*/  LEA.HI.X.SX32 R73, R81, R86.reuse, 0x1, P3 ;  /* 0x0000005651497211 */ /* 0x080fe400018f0eff */
[-C--:B------:R-:W-:Y:S02]  /*4660*/  LEA.HI.X.SX32 R75, R77, R86.reuse, 0x1, P6 ;  /* 0x000000564d4b7211 */ /* 0x080fe400030f0eff */
[-C--:B------:R-:W-:Y:S02]  /*4670*/  LEA.HI.X.SX32 R77, R82, R86.reuse, 0x1, P5 ;  /* 0x00000056524d7211 */ /* 0x080fe400028f0eff */
[-C--:B------:R-:W-:Y:S02]  /*4680*/  LEA.HI.X.SX32 R79, R83, R86.reuse, 0x1, P2 ;  /* 0x00000056534f7211 */ /* 0x080fe400010f0eff */
[----:B------:R-:W-:-:S02]  /*4690*/  LEA.HI.X.SX32 R81, R84, R86, 0x1, P4 ;  /* 0x0000005654517211 */ /* 0x000fc400020f0eff */
[----:B------:R-:W2:Y:S01]  /*46a0*/  LDS.128 R84, [R87] ;  /* 0x0000000057547984 */ /* 0x000ea20000000c00 */
[----:B-1----:R-:W-:Y:S02]  /*46b0*/  PRMT R17, R4, 0x7632, R17 ;  /* 0x0000763204117816 */ /* 0x002fe40000000011 */
[----:B---3--:R-:W-:Y:S01]  /*46c0*/  PRMT R19, R5, 0x7632, R19 ;  /* 0x0000763205137816 */ /* 0x008fe20000000013 */
[----:B------:R-:W-:Y:S01]  /*46d0*/  IMAD.SHL.U32 R5, R134, 0x4, RZ ;  /* 0x0000000486057824 */ /* 0x000fe200078e00ff */
[----:B----4-:R-:W-:Y:S01]  /*46e0*/  PRMT R21, R6, 0x7632, R21 ;  /* 0x0000763206157816 */ /* 0x010fe20000000015 */
[----:B------:R-:W-:Y:S01]  /*46f0*/  STG.E.U16 desc[UR20][R24.64], R17 ;  /* 0x0000001118007986 */ /* 0x000fe2000c101514 */
[----:B------:R-:W-:Y:S01]  /*4700*/  PRMT R82, R7, 0x7632, R82 ;  /* 0x0000763207527816 */ /* 0x000fe20000000052 */
[----:B------:R-:W-:Y:S01]  /*4710*/  IMAD.HI R134, R134, 0x4, RZ ;  /* 0x0000000486867827 */ /* 0x000fe200078e02ff */
[----:B0-----:R-:W-:Y:S01]  /*4720*/  PRMT R20, R8, 0x7632, R20 ;  /* 0x0000763208147816 */ /* 0x001fe20000000014 */
[----:B------:R-:W-:Y:S01]  /*4730*/  STG.E.U16 desc[UR20][R26.64], R19 ;  /* 0x000000131a007986 */ /* 0x000fe2000c101514 */
[----:B------:R-:W-:Y:S01]  /*4740*/  PRMT R4, R9, 0x7632, R4 ;  /* 0x0000763209047816 */ /* 0x000fe20000000004 */
[----:B-----5:R-:W0:Y:S01]  /*4750*/  LDC.64 R6, c[0x0][0x230] ;  /* 0x00008c00ff067b82 */ /* 0x020e220000000a00 */
[----:B------:R-:W-:Y:S01]  /*4760*/  PRMT R22, R10, 0x7632, R22 ;  /* 0x000076320a167816 */ /* 0x000fe20000000016 */
[----:B------:R2:W-:Y:S01]  /*4770*/  STG.E.U16 desc[UR20][R28.64], R21 ;  /* 0x000000151c007986 */ /* 0x0005e2000c101514 */
[----:B------:R-:W-:-:S02]  /*4780*/  PRMT R23, R11, 0x7632, R23 ;  /* 0x000076320b177816 */ /* 0x000fc40000000017 */
[C---:B------:R-:W-:Y:S01]  /*4790*/  LOP3.LUT P2, RZ, R0.reuse, 0x80, RZ, 0xc0, !PT ;  /* 0x0000008000ff7812 */ /* 0x040fe2000784c0ff */
[----:B------:R1:W-:Y:S01]  /*47a0*/  STG.E.U16 desc[UR20][R30.64], R82 ;  /* 0x000000521e007986 */ /* 0x0003e2000c101514 */
[----:B------:R-:W-:-:S03]  /*47b0*/  SHF.L.U32 R0, R0, 0x1, RZ ;  /* 0x0000000100007819 */ /* 0x000fc600000006ff */
[----:B------:R3:W-:Y:S01]  /*47c0*/  STG.E.U16 desc[UR20][R32.64], R8 ;  /* 0x0000000820007986 */ /* 0x0007e2000c101514 */
[----:B------:R-:W-:-:S03]  /*47d0*/  LOP3.LUT R0, R0, 0x1f8, RZ, 0xc0, !PT ;  /* 0x000001f800007812 */ /* 0x000fc600078ec0ff */
[----:B------:R-:W-:Y:S01]  /*47e0*/  STG.E.U16 desc[UR20][R34.64], R9 ;  /* 0x0000000922007986 */ /* 0x000fe2000c101514 */
[----:B--2---:R-:W-:-:S03]  /*47f0*/  PRMT R29, R12, 0x7632, R29 ;  /* 0x000076320c1d7816 */ /* 0x004fc6000000001d */
[----:B------:R2:W-:Y:S01]  /*4800*/  STG.E.U16 desc[UR20][R36.64], R10 ;  /* 0x0000000a24007986 */ /* 0x0005e2000c101514 */
[----:B-1----:R-:W-:Y:S02]  /*4810*/  PRMT R30, R13, 0x7632, R30 ;  /* 0x000076320d1e7816 */ /* 0x002fe4000000001e */
[----:B------:R-:W-:Y:S01]  /*4820*/  PRMT R31, R14, 0x7632, R31 ;  /* 0x000076320e1f7816 */ /* 0x000fe2000000001f */
[----:B------:R1:W-:Y:S01]  /*4830*/  STG.E.U16 desc[UR20][R38.64], R11 ;  /* 0x0000000b26007986 */ /* 0x0003e2000c101514 */
[----:B---3--:R-:W-:-:S03]  /*4840*/  PRMT R32, R15, 0x7632, R32 ;  /* 0x000076320f207816 */ /* 0x008fc60000000020 */
[----:B------:R3:W-:Y:S04]  /*4850*/  STG.E.U16 desc[UR20][R40.64], R20 ;  /* 0x0000001428007986 */ /* 0x0007e8000c101514 */
[----:B------:R0:W-:Y:S01]  /*4860*/  STG.E.U16 desc[UR20][R42.64], R4 ;  /* 0x000000042a007986 */ /* 0x0001e2000c101514 */
[----:B--2---:R-:W-:-:S03]  /*4870*/  PRMT R37, R84, 0x7632, R37 ;  /* 0x0000763254257816 */ /* 0x004fc60000000025 */
[----:B------:R2:W-:Y:S01]  /*4880*/  STG.E.U16 desc[UR20][R44.64], R22 ;  /* 0x000000162c007986 */ /* 0x0005e2000c101514 */
[----:B-1----:R-:W-:Y:S02]  /*4890*/  PRMT R38, R85, 0x7632, R38 ;  /* 0x0000763255267816 */ /* 0x002fe40000000026 */
[----:B------:R-:W-:Y:S01]  /*48a0*/  PRMT R39, R86, 0x7632, R39 ;  /* 0x0000763256277816 */ /* 0x000fe20000000027 */
[----:B------:R2:W-:Y:S01]  /*48b0*/  STG.E.U16 desc[UR20][R46.64], R23 ;  /* 0x000000172e007986 */ /* 0x0005e2000c101514 */
[----:B---3--:R-:W-:-:S03]  /*48c0*/  PRMT R40, R87, 0x7632, R40 ;  /* 0x0000763257287816 */ /* 0x008fc60000000028 */
[----:B------:R2:W-:Y:S01]  /*48d0*/  STG.E.U16 desc[UR20][R48.64], R12 ;  /* 0x0000000c30007986 */ /* 0x0005e2000c101514 */
[----:B0-----:R-:W-:-:S03]  /*48e0*/  IADD3 R4, P0, P1, R5, UR6, R6 ;  /* 0x0000000605047c10 */ /* 0x001fc6000f91e006 */
[----:B------:R2:W-:Y:S01]  /*48f0*/  STG.E.U16 desc[UR20][R50.64], R13 ;  /* 0x0000000d32007986 */ /* 0x0005e2000c101514 */
[----:B------:R-:W-:-:S03]  /*4900*/  IADD3.X R5, R134, UR5, R7, P0, P1 ;  /* 0x0000000586057c10 */ /* 0x000fc600087e2407 */
[----:B------:R2:W-:Y:S04]  /*4910*/  STG.E.U16 desc[UR20][R54.64], R14 ;  /* 0x0000000e36007986 */ /* 0x0005e8000c101514 */
        /* <DEDUP_REMOVED lines=12> */
[----:B------:R2:W-:Y:S01]  /*49e0*/  STG.E.U16 desc[UR20][R80.64], R40 ;  /* 0x0000002850007986 */ /* 0x0005e2000c101514 */
[----:B------:R-:W-:Y:S06]  /*49f0*/  BAR.SYNC.DEFER_BLOCKING 0x0 ;  /* 0x0000000000007b1d */ /* 0x000fec0000010000 */
[----:B------:R2:W-:Y:S02]  /*4a00*/  STS.64 [R0+UR7], R142 ;  /* 0x0000008e00007988 */ /* 0x0005e40008000a07 */
[----:B------:R-:W-:Y:S06]  /*4a10*/  BAR.SYNC.DEFER_BLOCKING 0x0 ;  /* 0x0000000000007b1d */ /* 0x000fec0000010000 */
[----:B------:R-:W-:Y:S05]  /*4a20*/  @P2 EXIT ;  /* 0x000000000000294d */ /* 0x000fea0003800000 */
[----:B------:R-:W0:Y:S04]  /*4a30*/  LDS R3, [R2] ;  /* 0x0000000002037984 */ /* 0x000e280000000800 */
[----:B0-----:R-:W-:Y:S01]  /*4a40*/  STG.E desc[UR20][R4.64], R3 ;  /* 0x0000000304007986 */ /* 0x001fe2000c101914 */
[----:B------:R-:W-:Y:S05]  /*4a50*/  EXIT ;  /* 0x000000000000794d */ /* 0x000fea0003800000 */
.L_x_2:
[----:B------:R-:W-:-:S00]  /*4a60*/  BRA `(.L_x_2) ;  /* 0xfffffffc00fc7947 */ /* 0x000fc0000383ffff */
[----:B------:R-:W-:-:S00]  /*4a70*/  NOP ;  /* 0x0000000000007918 */ /* 0x000fc00000000000 */
        /* <DEDUP_REMOVED lines=8> */
.L_x_3:


//--------------------- .nv.global.init           --------------------------
	.section	.nv.global.init,"aw",@progbits
.nv.global.init:
	.type		_$_str,@object
	.size		_$_str,(.L_0 - _$_str)
_$_str:
        /*0000*/ 	.byte	0x5f, 0x5f, 0x43, 0x55, 0x44, 0x41, 0x5f, 0x46, 0x54, 0x5a, 0x00
.L_0:


//--------------------- .nv.shared.attn_fwd       --------------------------
	.section	.nv.shared.attn_fwd,"aw",@nobits
	.sectionflags	@""
	.align	16
	.zero		1024


//--------------------- .nv.shared.reserved.0     --------------------------
	.section	.nv.shared.reserved.0,"aw",@nobits
	.weak		__nv_reservedSMEM_offset_0_alias
	.size		__nv_reservedSMEM_offset_0_alias, 0, 0
	.other		__nv_reservedSMEM_offset_0_alias,@"STO_CUDA_RESERVED_SHARED STV_DEFAULT"
__nv_reservedSMEM_offset_0_alias:
	.zero		0


//--------------------- .nv.constant0.attn_fwd    --------------------------
	.section	.nv.constant0.attn_fwd,"a",@progbits
	.sectionflags	@""
	.align	4
.nv.constant0.attn_fwd:
	.zero		664


//--------------------- SYMBOLS --------------------------

	.type		.nv.reservedSmem.offset0,@object
	.size		.nv.reservedSmem.offset0,0x4
